// auto-generated by cutlass_sweep.gemm — config: {"arch": "sm_90", "cluster_m": 1, "cluster_n": 1, "dtype": "bf16", "stages": 5, "tile_k": 32, "tile_m": 128, "tile_n": 128}
#include "cutlass/cutlass.h"
#include "cutlass/gemm/collective/collective_builder.hpp"
#include "cutlass/gemm/device/gemm_universal_adapter.h"
#include "cutlass/gemm/kernel/gemm_universal.hpp"
#include "cutlass/epilogue/collective/collective_builder.hpp"

using ElemA = cutlass::bfloat16_t;
using ElemB = cutlass::bfloat16_t;
using ElemCD = cutlass::bfloat16_t;
using Acc  = float;
using TileShape    = cute::Shape<cute::_128, cute::_128, cute::_32>;
using ClusterShape = cute::Shape<cute::_1, cute::_1, cute::_1>;

using CollectiveEpilogue = typename cutlass::epilogue::collective::CollectiveBuilder<
    cutlass::arch::Sm90, cutlass::arch::OpClassTensorOp,
    TileShape, ClusterShape,
    cutlass::epilogue::collective::EpilogueTileAuto,
    Acc, Acc,
    ElemCD, cutlass::layout::RowMajor, 128 / cutlass::sizeof_bits<ElemCD>::value,
    ElemCD, cutlass::layout::RowMajor, 128 / cutlass::sizeof_bits<ElemCD>::value,
    cutlass::epilogue::collective::EpilogueScheduleAuto
  >::CollectiveOp;

using CollectiveMainloop = typename cutlass::gemm::collective::CollectiveBuilder<
    cutlass::arch::Sm90, cutlass::arch::OpClassTensorOp,
    ElemA, cutlass::layout::RowMajor, 128 / cutlass::sizeof_bits<ElemA>::value,
    ElemB, cutlass::layout::ColumnMajor, 128 / cutlass::sizeof_bits<ElemB>::value,
    Acc,
    TileShape, ClusterShape,
    cutlass::gemm::collective::StageCount<5>,
    cutlass::gemm::collective::KernelScheduleAuto
  >::CollectiveOp;

using GemmKernel = cutlass::gemm::kernel::GemmUniversal<
    cute::Shape<int,int,int,int>,
    CollectiveMainloop,
    CollectiveEpilogue
>;
using Gemm = cutlass::gemm::device::GemmUniversalAdapter<GemmKernel>;

// Force the device kernel symbol into the cubin without needing a host main.
auto* _anchor = &cutlass::device_kernel<GemmKernel>;


// ===== COMPILED SASS (sm_90a) =====

	.target	sm_90a

	.elftype	@"ET_EXEC"


//--------------------- .note.nv.tkinfo           --------------------------
	.section	.note.nv.tkinfo,"",@"SHT_NOTE"
	.sectionflags	@"SHF_NOTE_NV_TKINFO"
	.tkinfo
        /*0018*/ 	.word	0x00000002
        /*0030*/ 	.string	""
        /*0030*/ 	.string	"ptxas"
        /*0030*/ 	.string	"Cuda compilation tools, release 13.0, V13.0.88"
        /*0030*/ 	.string	"Build cuda_13.0.r13.0/compiler.36424714_0"
        /*0030*/ 	.string	"-arch sm_90a -m 64 "



//--------------------- .note.nv.cuinfo           --------------------------
	.section	.note.nv.cuinfo,"",@"SHT_NOTE"
	.sectionflags	@"SHF_NOTE_NV_CUINFO"
        /*0018*/ 	.short	0x0002
        /*001a*/ 	.short	0x005a
        /*001c*/ 	.short	0x0082
	.zero		2


//--------------------- .nv.info                  --------------------------
	.section	.nv.info,"",@"SHT_CUDA_INFO"
	.align	4


	//----- nvinfo : EIATTR_REGCOUNT
	.align		4
        /*0000*/ 	.byte	0x04, 0x2f
        /*0002*/ 	.short	(.L_15 - .L_14)
	.align		4
.L_14:
        /*0004*/ 	.word	index@(_ZN7cutlass13device_kernelINS_4gemm6kernel13GemmUniversalIN4cute5tupleIJiiiiEEENS1_10collective13CollectiveMmaINS1_34MainloopSm90TmaGmmaWarpSpecializedILi5ENS5_IJNS4_1CILi1EEESB_SB_EEENS1_35KernelTmaWarpSpecializedCooperativeEEENS5_IJNSA_ILi128EEESF_NSA_ILi32EEEEEENS_10bfloat16_tENS5_IJlSB_lEEESI_SJ_NS4_8TiledMMAINS4_8MMA_AtomIJNS4_4SM904GMMA28MMA_64x128x16_F32BF16BF16_SSILNSN_5MajorE0ELSP_0ELNSN_7ScaleInE1ELSQ_1EEEEEENS4_6LayoutINS5_IJNSA_ILi2EEESB_SB_EEENS5_IJSB_NSA_ILi0EEESW_EEEEENS5_IJNS4_10UnderscoreESZ_SZ_EEEEENS4_13SM90_TMA_LOADENS4_14ComposedLayoutINS4_7SwizzleILi2ELi4ELi3EEENS4_18smem_ptr_flag_bitsILi16EEENST_INS5_IJNSA_ILi8EEESG_EEENS5_IJSG_SB_EEEEEEEvNS4_8identityES12_S1C_vS1D_EENS_8epilogue10collective6detail29Sm90TmaWarpSpecializedAdapterINS1G_15DefaultEpilogueISI_SJ_SJ_NS1F_6thread17LinearCombinationISI_Li1EffLNS1K_9ScaleType4KindE0ELNS_15FloatRoundStyleE2ESI_EENS1_15EpilogueDefaultEEEEEvvEEEEvNT_6ParamsE)
        /*0008*/ 	.word	0x000000a8


	//----- nvinfo : EIATTR_FRAME_SIZE
	.align		4
.L_15:
        /*000c*/ 	.byte	0x04, 0x11
        /*000e*/ 	.short	(.L_17 - .L_16)
	.align		4
.L_16:
        /*0010*/ 	.word	index@(_ZN7cutlass13device_kernelINS_4gemm6kernel13GemmUniversalIN4cute5tupleIJiiiiEEENS1_10collective13CollectiveMmaINS1_34MainloopSm90TmaGmmaWarpSpecializedILi5ENS5_IJNS4_1CILi1EEESB_SB_EEENS1_35KernelTmaWarpSpecializedCooperativeEEENS5_IJNSA_ILi128EEESF_NSA_ILi32EEEEEENS_10bfloat16_tENS5_IJlSB_lEEESI_SJ_NS4_8TiledMMAINS4_8MMA_AtomIJNS4_4SM904GMMA28MMA_64x128x16_F32BF16BF16_SSILNSN_5MajorE0ELSP_0ELNSN_7ScaleInE1ELSQ_1EEEEEENS4_6LayoutINS5_IJNSA_ILi2EEESB_SB_EEENS5_IJSB_NSA_ILi0EEESW_EEEEENS5_IJNS4_10UnderscoreESZ_SZ_EEEEENS4_13SM90_TMA_LOADENS4_14ComposedLayoutINS4_7SwizzleILi2ELi4ELi3EEENS4_18smem_ptr_flag_bitsILi16EEENST_INS5_IJNSA_ILi8EEESG_EEENS5_IJSG_SB_EEEEEEEvNS4_8identityES12_S1C_vS1D_EENS_8epilogue10collective6detail29Sm90TmaWarpSpecializedAdapterINS1G_15DefaultEpilogueISI_SJ_SJ_NS1F_6thread17LinearCombinationISI_Li1EffLNS1K_9ScaleType4KindE0ELNS_15FloatRoundStyleE2ESI_EENS1_15EpilogueDefaultEEEEEvvEEEEvNT_6ParamsE)
        /*0014*/ 	.word	0x00000000


	//----- nvinfo : EIATTR_MIN_STACK_SIZE
	.align		4
.L_17:
        /*0018*/ 	.byte	0x04, 0x12
        /*001a*/ 	.short	(.L_19 - .L_18)
	.align		4
.L_18:
        /*001c*/ 	.word	index@(_ZN7cutlass13device_kernelINS_4gemm6kernel13GemmUniversalIN4cute5tupleIJiiiiEEENS1_10collective13CollectiveMmaINS1_34MainloopSm90TmaGmmaWarpSpecializedILi5ENS5_IJNS4_1CILi1EEESB_SB_EEENS1_35KernelTmaWarpSpecializedCooperativeEEENS5_IJNSA_ILi128EEESF_NSA_ILi32EEEEEENS_10bfloat16_tENS5_IJlSB_lEEESI_SJ_NS4_8TiledMMAINS4_8MMA_AtomIJNS4_4SM904GMMA28MMA_64x128x16_F32BF16BF16_SSILNSN_5MajorE0ELSP_0ELNSN_7ScaleInE1ELSQ_1EEEEEENS4_6LayoutINS5_IJNSA_ILi2EEESB_SB_EEENS5_IJSB_NSA_ILi0EEESW_EEEEENS5_IJNS4_10UnderscoreESZ_SZ_EEEEENS4_13SM90_TMA_LOADENS4_14ComposedLayoutINS4_7SwizzleILi2ELi4ELi3EEENS4_18smem_ptr_flag_bitsILi16EEENST_INS5_IJNSA_ILi8EEESG_EEENS5_IJSG_SB_EEEEEEEvNS4_8identityES12_S1C_vS1D_EENS_8epilogue10collective6detail29Sm90TmaWarpSpecializedAdapterINS1G_15DefaultEpilogueISI_SJ_SJ_NS1F_6thread17LinearCombinationISI_Li1EffLNS1K_9ScaleType4KindE0ELNS_15FloatRoundStyleE2ESI_EENS1_15EpilogueDefaultEEEEEvvEEEEvNT_6ParamsE)
        /*0020*/ 	.word	0x00000000
.L_19:


//--------------------- .nv.compat                --------------------------
	.section	.nv.compat,"",@"SHT_CUDA_COMPAT_INFO"
	.align	4
        /*0000*/ 	.byte	0x02, 0x09, 0x01, 0x00, 0x02, 0x02, 0x04, 0x00, 0x02, 0x05, 0x05, 0x00, 0x03, 0x07, 0x01, 0x01
        /*0010*/ 	.byte	0x02, 0x03, 0x01, 0x00, 0x02, 0x06, 0x01, 0x00, 0x04, 0x0b, 0x08, 0x00, 0x00, 0x00, 0x00, 0x00
        /*0020*/ 	.byte	0x00, 0x00, 0x00, 0x00


//--------------------- .nv.info._ZN7cutlass13device_kernelINS_4gemm6kernel13GemmUniversalIN4cute5tupleIJiiiiEEENS1_10collective13CollectiveMmaINS1_34MainloopSm90TmaGmmaWarpSpecializedILi5ENS5_IJNS4_1CILi1EEESB_SB_EEENS1_35KernelTmaWarpSpecializedCooperativeEEENS5_IJNSA_ILi128EEESF_NSA_ILi32EEEEEENS_10bfloat16_tENS5_IJlSB_lEEESI_SJ_NS4_8TiledMMAINS4_8MMA_AtomIJNS4_4SM904GMMA28MMA_64x128x16_F32BF16BF16_SSILNSN_5MajorE0ELSP_0ELNSN_7ScaleInE1ELSQ_1EEEEEENS4_6LayoutINS5_IJNSA_ILi2EEESB_SB_EEENS5_IJSB_NSA_ILi0EEESW_EEEEENS5_IJNS4_10UnderscoreESZ_SZ_EEEEENS4_13SM90_TMA_LOADENS4_14ComposedLayoutINS4_7SwizzleILi2ELi4ELi3EEENS4_18smem_ptr_flag_bitsILi16EEENST_INS5_IJNSA_ILi8EEESG_EEENS5_IJSG_SB_EEEEEEEvNS4_8identityES12_S1C_vS1D_EENS_8epilogue10collective6detail29Sm90TmaWarpSpecializedAdapterINS1G_15DefaultEpilogueISI_SJ_SJ_NS1F_6thread17LinearCombinationISI_Li1EffLNS1K_9ScaleType4KindE0ELNS_15FloatRoundStyleE2ESI_EENS1_15EpilogueDefaultEEEEEvvEEEEvNT_6ParamsE --------------------------
	.section	.nv.info._ZN7cutlass13device_kernelINS_4gemm6kernel13GemmUniversalIN4cute5tupleIJiiiiEEENS1_10collective13CollectiveMmaINS1_34MainloopSm90TmaGmmaWarpSpecializedILi5ENS5_IJNS4_1CILi1EEESB_SB_EEENS1_35KernelTmaWarpSpecializedCooperativeEEENS5_IJNSA_ILi128EEESF_NSA_ILi32EEEEEENS_10bfloat16_tENS5_IJlSB_lEEESI_SJ_NS4_8TiledMMAINS4_8MMA_AtomIJNS4_4SM904GMMA28MMA_64x128x16_F32BF16BF16_SSILNSN_5MajorE0ELSP_0ELNSN_7ScaleInE1ELSQ_1EEEEEENS4_6LayoutINS5_IJNSA_ILi2EEESB_SB_EEENS5_IJSB_NSA_ILi0EEESW_EEEEENS5_IJNS4_10UnderscoreESZ_SZ_EEEEENS4_13SM90_TMA_LOADENS4_14ComposedLayoutINS4_7SwizzleILi2ELi4ELi3EEENS4_18smem_ptr_flag_bitsILi16EEENST_INS5_IJNSA_ILi8EEESG_EEENS5_IJSG_SB_EEEEEEEvNS4_8identityES12_S1C_vS1D_EENS_8epilogue10collective6detail29Sm90TmaWarpSpecializedAdapterINS1G_15DefaultEpilogueISI_SJ_SJ_NS1F_6thread17LinearCombinationISI_Li1EffLNS1K_9ScaleType4KindE0ELNS_15FloatRoundStyleE2ESI_EENS1_15EpilogueDefaultEEEEEvvEEEEvNT_6ParamsE,"",@"SHT_CUDA_INFO"
	.sectionflags	@""
	.align	4


	//----- nvinfo : EIATTR_CUDA_API_VERSION
	.align		4
        /*0000*/ 	.byte	0x04, 0x37
        /*0002*/ 	.short	(.L_21 - .L_20)
.L_20:
        /*0004*/ 	.word	0x00000082


	//----- nvinfo : EIATTR_KPARAM_INFO
	.align		4
.L_21:
        /*0008*/ 	.byte	0x04, 0x17
        /*000a*/ 	.short	(.L_23 - .L_22)
.L_22:
        /*000c*/ 	.word	0x00000000
        /*0010*/ 	.short	0x0000
        /*0012*/ 	.short	0x0070
        /*0014*/ 	.byte	0x00, 0xf0, 0x01, 0x10


	//----- nvinfo : EIATTR_SPARSE_MMA_MASK
	.align		4
.L_23:
        /*0018*/ 	.byte	0x03, 0x50
        /*001a*/ 	.short	0x0000


	//----- nvinfo : EIATTR_MAXREG_COUNT
	.align		4
        /*001c*/ 	.byte	0x03, 0x1b
        /*001e*/ 	.short	0x00a8


	//----- nvinfo : EIATTR_NUM_BARRIERS
	.align		4
        /*0020*/ 	.byte	0x02, 0x4c
        /*0022*/ 	.byte	0x01
	.zero		1


	//----- nvinfo : EIATTR_EXTERNS
	.align		4
        /*0024*/ 	.byte	0x04, 0x0f
        /*0026*/ 	.short	(.L_25 - .L_24)


	//   ....[0]....
	.align		4
.L_24:
        /*0028*/ 	.word	index@(__assertfail)


	//----- nvinfo : EIATTR_MERCURY_ISA_VERSION
	.align		4
.L_25:
        /*002c*/ 	.byte	0x03, 0x5f
        /*002e*/ 	.short	0x0101


	//----- nvinfo : EIATTR_INT_WARP_WIDE_INSTR_OFFSETS
	.align		4
        /*0030*/ 	.byte	0x04, 0x31
        /*0032*/ 	.short	(.L_27 - .L_26)


	//   ....[0]....
.L_26:
        /*0034*/ 	.word	0x000003d0


	//   ....[1]....
        /*0038*/ 	.word	0x00000400


	//   ....[2]....
        /*003c*/ 	.word	0x000004e0


	//----- nvinfo : EIATTR_COOP_GROUP_MASK_REGIDS
	.align		4
.L_27:
        /*0040*/ 	.byte	0x04, 0x29
        /*0042*/ 	.short	(.L_29 - .L_28)


	//   ....[0]....
.L_28:
        /*0044*/ 	.word	0xffffffff


	//   ....[1]....
        /*0048*/ 	.word	0xffffffff


	//   ....[2]....
        /*004c*/ 	.word	0xffffffff


	//   ....[3]....
        /*0050*/ 	.word	0xffffffff


	//   ....[4]....
        /*0054*/ 	.word	0xffffffff


	//----- nvinfo : EIATTR_COOP_GROUP_INSTR_OFFSETS
	.align		4
.L_29:
        /*0058*/ 	.byte	0x04, 0x28
        /*005a*/ 	.short	(.L_31 - .L_30)


	//   ....[0]....
.L_30:
        /*005c*/ 	.word	0x00000060


	//   ....[1]....
        /*0060*/ 	.word	0x00000070


	//   ....[2]....
        /*0064*/ 	.word	0x00000130


	//   ....[3]....
        /*0068*/ 	.word	0x000002e0


	//   ....[4]....
        /*006c*/ 	.word	0x00000f90


	//----- nvinfo : EIATTR_REG_RECONFIG
	.align		4
.L_31:
        /*0070*/ 	.byte	0x01, 0x54
	.zero		2


	//----- nvinfo : EIATTR_SYSCALL_OFFSETS
	.align		4
        /*0074*/ 	.byte	0x04, 0x46
        /*0076*/ 	.short	(.L_33 - .L_32)


	//   ....[0]....
.L_32:
        /*0078*/ 	.word	0x00001150


	//----- nvinfo : EIATTR_MBARRIER_INSTR_OFFSETS
	.align		4
.L_33:
        /*007c*/ 	.byte	0x04, 0x39
        /*007e*/ 	.short	(.L_35 - .L_34)


	//   ....[0]....
.L_34:
        /*0080*/ 	.word	0x00000230
        /*0084*/ 	.word	0x000000ff
        /*0088*/ 	.word	0x00000000
        /*008c*/ 	.short	0x0100
        /*008e*/ 	.byte	0x08
	.zero		1


	//   ....[1]....
        /*0090*/ 	.word	0x00000240
        /*0094*/ 	.word	0x000000ff
        /*0098*/ 	.word	0x00000028
        /*009c*/ 	.short	0x0100
        /*009e*/ 	.byte	0x08
	.zero		1


	//   ....[2]....
        /*00a0*/ 	.word	0x00000250
        /*00a4*/ 	.word	0x000000ff
        /*00a8*/ 	.word	0x00000008
        /*00ac*/ 	.short	0x0100
        /*00ae*/ 	.byte	0x08
	.zero		1


	//   ....[3]....
        /*00b0*/ 	.word	0x00000260
        /*00b4*/ 	.word	0x000000ff
        /*00b8*/ 	.word	0x00000030
        /*00bc*/ 	.short	0x0100
        /*00be*/ 	.byte	0x08
	.zero		1


	//   ....[4]....
        /*00c0*/ 	.word	0x00000270
        /*00c4*/ 	.word	0x000000ff
        /*00c8*/ 	.word	0x00000010
        /*00cc*/ 	.short	0x0100
        /*00ce*/ 	.byte	0x08
	.zero		1


	//   ....[5]....
        /*00d0*/ 	.word	0x00000280
        /*00d4*/ 	.word	0x000000ff
        /*00d8*/ 	.word	0x00000038
        /*00dc*/ 	.short	0x0100
        /*00de*/ 	.byte	0x08
	.zero		1


	//   ....[6]....
        /*00e0*/ 	.word	0x00000290
        /*00e4*/ 	.word	0x000000ff
        /*00e8*/ 	.word	0x00000018
        /*00ec*/ 	.short	0x0100
        /*00ee*/ 	.byte	0x08
	.zero		1


	//   ....[7]....
        /*00f0*/ 	.word	0x000002a0
        /*00f4*/ 	.word	0x000000ff
        /*00f8*/ 	.word	0x00000040
        /*00fc*/ 	.short	0x0100
        /*00fe*/ 	.byte	0x08
	.zero		1


	//   ....[8]....
        /*0100*/ 	.word	0x000002b0
        /*0104*/ 	.word	0x000000ff
        /*0108*/ 	.word	0x00000020
        /*010c*/ 	.short	0x0100
        /*010e*/ 	.byte	0x08
	.zero		1


	//   ....[9]....
        /*0110*/ 	.word	0x000002c0
        /*0114*/ 	.word	0x000000ff
        /*0118*/ 	.word	0x00000048
        /*011c*/ 	.short	0x0100
        /*011e*/ 	.byte	0x08
	.zero		1


	//   ....[10]....
        /*0120*/ 	.word	0x00000550
        /*0124*/ 	.word	0x000000ff
        /*0128*/ 	.word	0x00000060
        /*012c*/ 	.short	0x0100
        /*012e*/ 	.byte	0x06
	.zero		1


	//   ....[11]....
        /*0130*/ 	.word	0x000005b0
        /*0134*/ 	.word	0x000000ff
        /*0138*/ 	.word	0x00000068
        /*013c*/ 	.short	0x0100
        /*013e*/ 	.byte	0x06
	.zero		1


	//   ....[12]....
        /*0140*/ 	.word	0x000011d0
        /*0144*/ 	.word	0x00000003
        /*0148*/ 	.word	0x00000000
        /*014c*/ 	.short	0x010a
        /*014e*/ 	.byte	0x3f
	.zero		1


	//   ....[13]....
        /*0150*/ 	.word	0x00001210
        /*0154*/ 	.word	0x00000003
        /*0158*/ 	.word	0x00000000
        /*015c*/ 	.short	0x010a
        /*015e*/ 	.byte	0x3f
	.zero		1


	//   ....[14]....
        /*0160*/ 	.word	0x000014b0
        /*0164*/ 	.word	0x000000ff
        /*0168*/ 	.word	0x00000000
        /*016c*/ 	.short	0x010a
        /*016e*/ 	.byte	0x04
	.zero		1


	//   ....[15]....
        /*0170*/ 	.word	0x000014f0
        /*0174*/ 	.word	0x000000ff
        /*0178*/ 	.word	0x00000000
        /*017c*/ 	.short	0x010a
        /*017e*/ 	.byte	0x04
	.zero		1


	//   ....[16]....
        /*0180*/ 	.word	0x00001650
        /*0184*/ 	.word	0x000000ff
        /*0188*/ 	.word	0x00000000
        /*018c*/ 	.short	0x0101
        /*018e*/ 	.byte	0x04
	.zero		1


	//   ....[17]....
        /*0190*/ 	.word	0x00001850
        /*0194*/ 	.word	0x000000ff
        /*0198*/ 	.word	0x00000000
        /*019c*/ 	.short	0x0101
        /*019e*/ 	.byte	0x06
	.zero		1


	//   ....[18]....
        /*01a0*/ 	.word	0x00006be0
        /*01a4*/ 	.word	0x0000000e
        /*01a8*/ 	.word	0x00000028
        /*01ac*/ 	.short	0x010a
        /*01ae*/ 	.byte	0x3f
	.zero		1


	//   ....[19]....
        /*01b0*/ 	.word	0x00006f40
        /*01b4*/ 	.word	0x00000006
        /*01b8*/ 	.word	0x00000068
        /*01bc*/ 	.short	0x0101
        /*01be*/ 	.byte	0x3f
	.zero		1


	//   ....[20]....
        /*01c0*/ 	.word	0x00007670
        /*01c4*/ 	.word	0x00000007
        /*01c8*/ 	.word	0x00000000
        /*01cc*/ 	.short	0x010a
        /*01ce*/ 	.byte	0x3f
	.zero		1


	//   ....[21]....
        /*01d0*/ 	.word	0x000076f0
        /*01d4*/ 	.word	0x00000009
        /*01d8*/ 	.word	0x00000000
        /*01dc*/ 	.short	0x010a
        /*01de*/ 	.byte	0x3f
	.zero		1


	//   ....[22]....
        /*01e0*/ 	.word	0x00007780
        /*01e4*/ 	.word	0x00000006
        /*01e8*/ 	.word	0x00000000
        /*01ec*/ 	.short	0x010a
        /*01ee*/ 	.byte	0x3f
	.zero		1


	//   ....[23]....
        /*01f0*/ 	.word	0x00007810
        /*01f4*/ 	.word	0x00000009
        /*01f8*/ 	.word	0x00000000
        /*01fc*/ 	.short	0x010a
        /*01fe*/ 	.byte	0x3f
	.zero		1


	//   ....[24]....
        /*0200*/ 	.word	0x000078a0
        /*0204*/ 	.word	0x00000003
        /*0208*/ 	.word	0x00000000
        /*020c*/ 	.short	0x010a
        /*020e*/ 	.byte	0x3f
	.zero		1


	//   ....[25]....
        /*0210*/ 	.word	0x00007900
        /*0214*/ 	.word	0x00000003
        /*0218*/ 	.word	0x00000000
        /*021c*/ 	.short	0x010a
        /*021e*/ 	.byte	0x3f
	.zero		1


	//   ....[26]....
        /*0220*/ 	.word	0x00007960
        /*0224*/ 	.word	0x00000004
        /*0228*/ 	.word	0x00000000
        /*022c*/ 	.short	0x010a
        /*022e*/ 	.byte	0x3f
	.zero		1


	//   ....[27]....
        /*0230*/ 	.word	0x00007a30
        /*0234*/ 	.word	0x0000000e
        /*0238*/ 	.word	0x00000028
        /*023c*/ 	.short	0x010a
        /*023e*/ 	.byte	0x3f
	.zero		1


	//   ....[28]....
        /*0240*/ 	.word	0x00007b00
        /*0244*/ 	.word	0x00000007
        /*0248*/ 	.word	0x00000000
        /*024c*/ 	.short	0x010a
        /*024e*/ 	.byte	0x3f
	.zero		1


	//   ....[29]....
        /*0250*/ 	.word	0x00007b50
        /*0254*/ 	.word	0x00000009
        /*0258*/ 	.word	0x00000000
        /*025c*/ 	.short	0x010a
        /*025e*/ 	.byte	0x3f
	.zero		1


	//   ....[30]....
        /*0260*/ 	.word	0x00007ba0
        /*0264*/ 	.word	0x00000006
        /*0268*/ 	.word	0x00000000
        /*026c*/ 	.short	0x010a
        /*026e*/ 	.byte	0x3f
	.zero		1


	//   ....[31]....
        /*0270*/ 	.word	0x00007bf0
        /*0274*/ 	.word	0x00000009
        /*0278*/ 	.word	0x00000000
        /*027c*/ 	.short	0x010a
        /*027e*/ 	.byte	0x3f
	.zero		1


	//----- nvinfo : EIATTR_NUM_MBARRIERS
	.align		4
.L_35:
        /*0280*/ 	.byte	0x03, 0x38
        /*0282*/ 	.short	0x000c


	//----- nvinfo : EIATTR_EXIT_INSTR_OFFSETS
	.align		4
        /*0284*/ 	.byte	0x04, 0x1c
        /*0286*/ 	.short	(.L_37 - .L_36)


	//   ....[0]....
.L_36:
        /*0288*/ 	.word	0x00000600


	//   ....[1]....
        /*028c*/ 	.word	0x00000ec0


	//   ....[2]....
        /*0290*/ 	.word	0x00006250


	//   ....[3]....
        /*0294*/ 	.word	0x00006880


	//   ....[4]....
        /*0298*/ 	.word	0x000078f0


	//----- nvinfo : EIATTR_MAX_THREADS
	.align		4
.L_37:
        /*029c*/ 	.byte	0x04, 0x05
        /*029e*/ 	.short	(.L_39 - .L_38)
.L_38:
        /*02a0*/ 	.word	0x00000180
        /*02a4*/ 	.word	0x00000001
        /*02a8*/ 	.word	0x00000001


	//----- nvinfo : EIATTR_CRS_STACK_SIZE
	.align		4
.L_39:
        /*02ac*/ 	.byte	0x04, 0x1e
        /*02ae*/ 	.short	(.L_41 - .L_40)
.L_40:
        /*02b0*/ 	.word	0x00000000


	//----- nvinfo : EIATTR_CBANK_PARAM_SIZE
	.align		4
.L_41:
        /*02b4*/ 	.byte	0x03, 0x19
        /*02b6*/ 	.short	0x0470


	//----- nvinfo : EIATTR_PARAM_CBANK
	.align		4
        /*02b8*/ 	.byte	0x04, 0x0a
        /*02ba*/ 	.short	(.L_43 - .L_42)
	.align		4
.L_42:
        /*02bc*/ 	.word	index@(.nv.constant0._ZN7cutlass13device_kernelINS_4gemm6kernel13GemmUniversalIN4cute5tupleIJiiiiEEENS1_10collective13CollectiveMmaINS1_34MainloopSm90TmaGmmaWarpSpecializedILi5ENS5_IJNS4_1CILi1EEESB_SB_EEENS1_35KernelTmaWarpSpecializedCooperativeEEENS5_IJNSA_ILi128EEESF_NSA_ILi32EEEEEENS_10bfloat16_tENS5_IJlSB_lEEESI_SJ_NS4_8TiledMMAINS4_8MMA_AtomIJNS4_4SM904GMMA28MMA_64x128x16_F32BF16BF16_SSILNSN_5MajorE0ELSP_0ELNSN_7ScaleInE1ELSQ_1EEEEEENS4_6LayoutINS5_IJNSA_ILi2EEESB_SB_EEENS5_IJSB_NSA_ILi0EEESW_EEEEENS5_IJNS4_10UnderscoreESZ_SZ_EEEEENS4_13SM90_TMA_LOADENS4_14ComposedLayoutINS4_7SwizzleILi2ELi4ELi3EEENS4_18smem_ptr_flag_bitsILi16EEENST_INS5_IJNSA_ILi8EEESG_EEENS5_IJSG_SB_EEEEEEEvNS4_8identityES12_S1C_vS1D_EENS_8epilogue10collective6detail29Sm90TmaWarpSpecializedAdapterINS1G_15DefaultEpilogueISI_SJ_SJ_NS1F_6thread17LinearCombinationISI_Li1EffLNS1K_9ScaleType4KindE0ELNS_15FloatRoundStyleE2ESI_EENS1_15EpilogueDefaultEEEEEvvEEEEvNT_6ParamsE)
        /*02c0*/ 	.short	0x0210
        /*02c2*/ 	.short	0x0470


	//----- nvinfo : EIATTR_SW_WAR
	.align		4
.L_43:
        /*02c4*/ 	.byte	0x04, 0x36
        /*02c6*/ 	.short	(.L_45 - .L_44)
.L_44:
        /*02c8*/ 	.word	0x00000008
.L_45:


//--------------------- .nv.callgraph             --------------------------
	.section	.nv.callgraph,"",@"SHT_CUDA_CALLGRAPH"
	.align	4
	.sectionentsize	8
	.align		4
        /*0000*/ 	.word	0x00000000
	.align		4
        /*0004*/ 	.word	0xffffffff
	.align		4
        /*0008*/ 	.word	index@(_ZN7cutlass13device_kernelINS_4gemm6kernel13GemmUniversalIN4cute5tupleIJiiiiEEENS1_10collective13CollectiveMmaINS1_34MainloopSm90TmaGmmaWarpSpecializedILi5ENS5_IJNS4_1CILi1EEESB_SB_EEENS1_35KernelTmaWarpSpecializedCooperativeEEENS5_IJNSA_ILi128EEESF_NSA_ILi32EEEEEENS_10bfloat16_tENS5_IJlSB_lEEESI_SJ_NS4_8TiledMMAINS4_8MMA_AtomIJNS4_4SM904GMMA28MMA_64x128x16_F32BF16BF16_SSILNSN_5MajorE0ELSP_0ELNSN_7ScaleInE1ELSQ_1EEEEEENS4_6LayoutINS5_IJNSA_ILi2EEESB_SB_EEENS5_IJSB_NSA_ILi0EEESW_EEEEENS5_IJNS4_10UnderscoreESZ_SZ_EEEEENS4_13SM90_TMA_LOADENS4_14ComposedLayoutINS4_7SwizzleILi2ELi4ELi3EEENS4_18smem_ptr_flag_bitsILi16EEENST_INS5_IJNSA_ILi8EEESG_EEENS5_IJSG_SB_EEEEEEEvNS4_8identityES12_S1C_vS1D_EENS_8epilogue10collective6detail29Sm90TmaWarpSpecializedAdapterINS1G_15DefaultEpilogueISI_SJ_SJ_NS1F_6thread17LinearCombinationISI_Li1EffLNS1K_9ScaleType4KindE0ELNS_15FloatRoundStyleE2ESI_EENS1_15EpilogueDefaultEEEEEvvEEEEvNT_6ParamsE)
	.align		4
        /*000c*/ 	.word	index@(__assertfail)
	.align		4
        /*0010*/ 	.word	0x00000000
	.align		4
        /*0014*/ 	.word	0xfffffffe
	.align		4
        /*0018*/ 	.word	0x00000000
	.align		4
        /*001c*/ 	.word	0xfffffffd
	.align		4
        /*0020*/ 	.word	0x00000000
	.align		4
        /*0024*/ 	.word	0xfffffffc


//--------------------- .nv.constant4             --------------------------
	.section	.nv.constant4,"a",@progbits
	.align	8
	.align		8
.nv.constant4:
        /*0000*/ 	.dword	__assertfail
	.align		8
        /*0008*/ 	.dword	__unnamed_1
	.align		8
        /*0010*/ 	.dword	_ZN39_INTERNAL_41dab9e9_4_k_cu_1a3d9749_30134cuda3std3__45__cpo5beginE
	.align		8
        /*0018*/ 	.dword	_ZN39_INTERNAL_41dab9e9_4_k_cu_1a3d9749_30134cuda3std3__45__cpo3endE
	.align		8
        /*0020*/ 	.dword	_ZN39_INTERNAL_41dab9e9_4_k_cu_1a3d9749_30134cuda3std3__45__cpo6cbeginE
	.align		8
        /*0028*/ 	.dword	_ZN39_INTERNAL_41dab9e9_4_k_cu_1a3d9749_30134cuda3std3__45__cpo4cendE
	.align		8
        /*0030*/ 	.dword	_ZN39_INTERNAL_41dab9e9_4_k_cu_1a3d9749_30134cuda3std3__441_GLOBAL__N__41dab9e9_4_k_cu_1a3d9749_30136ignoreE
	.align		8
        /*0038*/ 	.dword	_ZN39_INTERNAL_41dab9e9_4_k_cu_1a3d9749_30134cuda3std3__419piecewise_constructE
	.align		8
        /*0040*/ 	.dword	_ZN39_INTERNAL_41dab9e9_4_k_cu_1a3d9749_30134cuda3std3__48in_placeE
	.align		8
        /*0048*/ 	.dword	_ZN39_INTERNAL_41dab9e9_4_k_cu_1a3d9749_30134cuda3std6ranges3__45__cpo4swapE
	.align		8
        /*0050*/ 	.dword	_ZN39_INTERNAL_41dab9e9_4_k_cu_1a3d9749_30134cuda3std6ranges3__45__cpo9iter_moveE
	.align		8
        /*0058*/ 	.dword	_ZN39_INTERNAL_41dab9e9_4_k_cu_1a3d9749_30134cute7productE
	.align		8
        /*0060*/ 	.dword	_ZN39_INTERNAL_41dab9e9_4_k_cu_1a3d9749_30134cute1_E
	.align		8
        /*0068*/ 	.dword	$str$22
	.align		8
        /*0070*/ 	.dword	$str$23


//--------------------- .text._ZN7cutlass13device_kernelINS_4gemm6kernel13GemmUniversalIN4cute5tupleIJiiiiEEENS1_10collective13CollectiveMmaINS1_34MainloopSm90TmaGmmaWarpSpecializedILi5ENS5_IJNS4_1CILi1EEESB_SB_EEENS1_35KernelTmaWarpSpecializedCooperativeEEENS5_IJNSA_ILi128EEESF_NSA_ILi32EEEEEENS_10bfloat16_tENS5_IJlSB_lEEESI_SJ_NS4_8TiledMMAINS4_8MMA_AtomIJNS4_4SM904GMMA28MMA_64x128x16_F32BF16BF16_SSILNSN_5MajorE0ELSP_0ELNSN_7ScaleInE1ELSQ_1EEEEEENS4_6LayoutINS5_IJNSA_ILi2EEESB_SB_EEENS5_IJSB_NSA_ILi0EEESW_EEEEENS5_IJNS4_10UnderscoreESZ_SZ_EEEEENS4_13SM90_TMA_LOADENS4_14ComposedLayoutINS4_7SwizzleILi2ELi4ELi3EEENS4_18smem_ptr_flag_bitsILi16EEENST_INS5_IJNSA_ILi8EEESG_EEENS5_IJSG_SB_EEEEEEEvNS4_8identityES12_S1C_vS1D_EENS_8epilogue10collective6detail29Sm90TmaWarpSpecializedAdapterINS1G_15DefaultEpilogueISI_SJ_SJ_NS1F_6thread17LinearCombinationISI_Li1EffLNS1K_9ScaleType4KindE0ELNS_15FloatRoundStyleE2ESI_EENS1_15EpilogueDefaultEEEEEvvEEEEvNT_6ParamsE --------------------------
	.section	.text._ZN7cutlass13device_kernelINS_4gemm6kernel13GemmUniversalIN4cute5tupleIJiiiiEEENS1_10collective13CollectiveMmaINS1_34MainloopSm90TmaGmmaWarpSpecializedILi5ENS5_IJNS4_1CILi1EEESB_SB_EEENS1_35KernelTmaWarpSpecializedCooperativeEEENS5_IJNSA_ILi128EEESF_NSA_ILi32EEEEEENS_10bfloat16_tENS5_IJlSB_lEEESI_SJ_NS4_8TiledMMAINS4_8MMA_AtomIJNS4_4SM904GMMA28MMA_64x128x16_F32BF16BF16_SSILNSN_5MajorE0ELSP_0ELNSN_7ScaleInE1ELSQ_1EEEEEENS4_6LayoutINS5_IJNSA_ILi2EEESB_SB_EEENS5_IJSB_NSA_ILi0EEESW_EEEEENS5_IJNS4_10UnderscoreESZ_SZ_EEEEENS4_13SM90_TMA_LOADENS4_14ComposedLayoutINS4_7SwizzleILi2ELi4ELi3EEENS4_18smem_ptr_flag_bitsILi16EEENST_INS5_IJNSA_ILi8EEESG_EEENS5_IJSG_SB_EEEEEEEvNS4_8identityES12_S1C_vS1D_EENS_8epilogue10collective6detail29Sm90TmaWarpSpecializedAdapterINS1G_15DefaultEpilogueISI_SJ_SJ_NS1F_6thread17LinearCombinationISI_Li1EffLNS1K_9ScaleType4KindE0ELNS_15FloatRoundStyleE2ESI_EENS1_15EpilogueDefaultEEEEEvvEEEEvNT_6ParamsE,"ax",@progbits
	.align	128
.text._ZN7cutlass13device_kernelINS_4gemm6kernel13GemmUniversalIN4cute5tupleIJiiiiEEENS1_10collective13CollectiveMmaINS1_34MainloopSm90TmaGmmaWarpSpecializedILi5ENS5_IJNS4_1CILi1EEESB_SB_EEENS1_35KernelTmaWarpSpecializedCooperativeEEENS5_IJNSA_ILi128EEESF_NSA_ILi32EEEEEENS_10bfloat16_tENS5_IJlSB_lEEESI_SJ_NS4_8TiledMMAINS4_8MMA_AtomIJNS4_4SM904GMMA28MMA_64x128x16_F32BF16BF16_SSILNSN_5MajorE0ELSP_0ELNSN_7ScaleInE1ELSQ_1EEEEEENS4_6LayoutINS5_IJNSA_ILi2EEESB_SB_EEENS5_IJSB_NSA_ILi0EEESW_EEEEENS5_IJNS4_10UnderscoreESZ_SZ_EEEEENS4_13SM90_TMA_LOADENS4_14ComposedLayoutINS4_7SwizzleILi2ELi4ELi3EEENS4_18smem_ptr_flag_bitsILi16EEENST_INS5_IJNSA_ILi8EEESG_EEENS5_IJSG_SB_EEEEEEEvNS4_8identityES12_S1C_vS1D_EENS_8epilogue10collective6detail29Sm90TmaWarpSpecializedAdapterINS1G_15DefaultEpilogueISI_SJ_SJ_NS1F_6thread17LinearCombinationISI_Li1EffLNS1K_9ScaleType4KindE0ELNS_15FloatRoundStyleE2ESI_EENS1_15EpilogueDefaultEEEEEvvEEEEvNT_6ParamsE:
        .type           _ZN7cutlass13device_kernelINS_4gemm6kernel13GemmUniversalIN4cute5tupleIJiiiiEEENS1_10collective13CollectiveMmaINS1_34MainloopSm90TmaGmmaWarpSpecializedILi5ENS5_IJNS4_1CILi1EEESB_SB_EEENS1_35KernelTmaWarpSpecializedCooperativeEEENS5_IJNSA_ILi128EEESF_NSA_ILi32EEEEEENS_10bfloat16_tENS5_IJlSB_lEEESI_SJ_NS4_8TiledMMAINS4_8MMA_AtomIJNS4_4SM904GMMA28MMA_64x128x16_F32BF16BF16_SSILNSN_5MajorE0ELSP_0ELNSN_7ScaleInE1ELSQ_1EEEEEENS4_6LayoutINS5_IJNSA_ILi2EEESB_SB_EEENS5_IJSB_NSA_ILi0EEESW_EEEEENS5_IJNS4_10UnderscoreESZ_SZ_EEEEENS4_13SM90_TMA_LOADENS4_14ComposedLayoutINS4_7SwizzleILi2ELi4ELi3EEENS4_18smem_ptr_flag_bitsILi16EEENST_INS5_IJNSA_ILi8EEESG_EEENS5_IJSG_SB_EEEEEEEvNS4_8identityES12_S1C_vS1D_EENS_8epilogue10collective6detail29Sm90TmaWarpSpecializedAdapterINS1G_15DefaultEpilogueISI_SJ_SJ_NS1F_6thread17LinearCombinationISI_Li1EffLNS1K_9ScaleType4KindE0ELNS_15FloatRoundStyleE2ESI_EENS1_15EpilogueDefaultEEEEEvvEEEEvNT_6ParamsE,@function
        .size           _ZN7cutlass13device_kernelINS_4gemm6kernel13GemmUniversalIN4cute5tupleIJiiiiEEENS1_10collective13CollectiveMmaINS1_34MainloopSm90TmaGmmaWarpSpecializedILi5ENS5_IJNS4_1CILi1EEESB_SB_EEENS1_35KernelTmaWarpSpecializedCooperativeEEENS5_IJNSA_ILi128EEESF_NSA_ILi32EEEEEENS_10bfloat16_tENS5_IJlSB_lEEESI_SJ_NS4_8TiledMMAINS4_8MMA_AtomIJNS4_4SM904GMMA28MMA_64x128x16_F32BF16BF16_SSILNSN_5MajorE0ELSP_0ELNSN_7ScaleInE1ELSQ_1EEEEEENS4_6LayoutINS5_IJNSA_ILi2EEESB_SB_EEENS5_IJSB_NSA_ILi0EEESW_EEEEENS5_IJNS4_10UnderscoreESZ_SZ_EEEEENS4_13SM90_TMA_LOADENS4_14ComposedLayoutINS4_7SwizzleILi2ELi4ELi3EEENS4_18smem_ptr_flag_bitsILi16EEENST_INS5_IJNSA_ILi8EEESG_EEENS5_IJSG_SB_EEEEEEEvNS4_8identityES12_S1C_vS1D_EENS_8epilogue10collective6detail29Sm90TmaWarpSpecializedAdapterINS1G_15DefaultEpilogueISI_SJ_SJ_NS1F_6thread17LinearCombinationISI_Li1EffLNS1K_9ScaleType4KindE0ELNS_15FloatRoundStyleE2ESI_EENS1_15EpilogueDefaultEEEEEvvEEEEvNT_6ParamsE,(.L_x_196 - _ZN7cutlass13device_kernelINS_4gemm6kernel13GemmUniversalIN4cute5tupleIJiiiiEEENS1_10collective13CollectiveMmaINS1_34MainloopSm90TmaGmmaWarpSpecializedILi5ENS5_IJNS4_1CILi1EEESB_SB_EEENS1_35KernelTmaWarpSpecializedCooperativeEEENS5_IJNSA_ILi128EEESF_NSA_ILi32EEEEEENS_10bfloat16_tENS5_IJlSB_lEEESI_SJ_NS4_8TiledMMAINS4_8MMA_AtomIJNS4_4SM904GMMA28MMA_64x128x16_F32BF16BF16_SSILNSN_5MajorE0ELSP_0ELNSN_7ScaleInE1ELSQ_1EEEEEENS4_6LayoutINS5_IJNSA_ILi2EEESB_SB_EEENS5_IJSB_NSA_ILi0EEESW_EEEEENS5_IJNS4_10UnderscoreESZ_SZ_EEEEENS4_13SM90_TMA_LOADENS4_14ComposedLayoutINS4_7SwizzleILi2ELi4ELi3EEENS4_18smem_ptr_flag_bitsILi16EEENST_INS5_IJNSA_ILi8EEESG_EEENS5_IJSG_SB_EEEEEEEvNS4_8identityES12_S1C_vS1D_EENS_8epilogue10collective6detail29Sm90TmaWarpSpecializedAdapterINS1G_15DefaultEpilogueISI_SJ_SJ_NS1F_6thread17LinearCombinationISI_Li1EffLNS1K_9ScaleType4KindE0ELNS_15FloatRoundStyleE2ESI_EENS1_15EpilogueDefaultEEEEEvvEEEEvNT_6ParamsE)
        .other          _ZN7cutlass13device_kernelINS_4gemm6kernel13GemmUniversalIN4cute5tupleIJiiiiEEENS1_10collective13CollectiveMmaINS1_34MainloopSm90TmaGmmaWarpSpecializedILi5ENS5_IJNS4_1CILi1EEESB_SB_EEENS1_35KernelTmaWarpSpecializedCooperativeEEENS5_IJNSA_ILi128EEESF_NSA_ILi32EEEEEENS_10bfloat16_tENS5_IJlSB_lEEESI_SJ_NS4_8TiledMMAINS4_8MMA_AtomIJNS4_4SM904GMMA28MMA_64x128x16_F32BF16BF16_SSILNSN_5MajorE0ELSP_0ELNSN_7ScaleInE1ELSQ_1EEEEEENS4_6LayoutINS5_IJNSA_ILi2EEESB_SB_EEENS5_IJSB_NSA_ILi0EEESW_EEEEENS5_IJNS4_10UnderscoreESZ_SZ_EEEEENS4_13SM90_TMA_LOADENS4_14ComposedLayoutINS4_7SwizzleILi2ELi4ELi3EEENS4_18smem_ptr_flag_bitsILi16EEENST_INS5_IJNSA_ILi8EEESG_EEENS5_IJSG_SB_EEEEEEEvNS4_8identityES12_S1C_vS1D_EENS_8epilogue10collective6detail29Sm90TmaWarpSpecializedAdapterINS1G_15DefaultEpilogueISI_SJ_SJ_NS1F_6thread17LinearCombinationISI_Li1EffLNS1K_9ScaleType4KindE0ELNS_15FloatRoundStyleE2ESI_EENS1_15EpilogueDefaultEEEEEvvEEEEvNT_6ParamsE,@"STO_CUDA_ENTRY STV_DEFAULT"
_ZN7cutlass13device_kernelINS_4gemm6kernel13GemmUniversalIN4cute5tupleIJiiiiEEENS1_10collective13CollectiveMmaINS1_34MainloopSm90TmaGmmaWarpSpecializedILi5ENS5_IJNS4_1CILi1EEESB_SB_EEENS1_35KernelTmaWarpSpecializedCooperativeEEENS5_IJNSA_ILi128EEESF_NSA_ILi32EEEEEENS_10bfloat16_tENS5_IJlSB_lEEESI_SJ_NS4_8TiledMMAINS4_8MMA_AtomIJNS4_4SM904GMMA28MMA_64x128x16_F32BF16BF16_SSILNSN_5MajorE0ELSP_0ELNSN_7ScaleInE1ELSQ_1EEEEEENS4_6LayoutINS5_IJNSA_ILi2EEESB_SB_EEENS5_IJSB_NSA_ILi0EEESW_EEEEENS5_IJNS4_10UnderscoreESZ_SZ_EEEEENS4_13SM90_TMA_LOADENS4_14ComposedLayoutINS4_7SwizzleILi2ELi4ELi3EEENS4_18smem_ptr_flag_bitsILi16EEENST_INS5_IJNSA_ILi8EEESG_EEENS5_IJSG_SB_EEEEEEEvNS4_8identityES12_S1C_vS1D_EENS_8epilogue10collective6detail29Sm90TmaWarpSpecializedAdapterINS1G_15DefaultEpilogueISI_SJ_SJ_NS1F_6thread17LinearCombinationISI_Li1EffLNS1K_9ScaleType4KindE0ELNS_15FloatRoundStyleE2ESI_EENS1_15EpilogueDefaultEEEEEvvEEEEvNT_6ParamsE:
[----:B------:R-:W0:Y:S01]  /*0000*/  LDC R1, c[0x0][0x28] ;  /* 0x00000a00ff017b82 */ /* 0x000e220000000800 */
[----:B------:R-:W1:Y:S01]  /*0010*/  S2R R18, SR_TID.X ;  /* 0x0000000000127919 */ /* 0x000e620000002100 */
[----:B------:R-:W-:Y:S01]  /*0020*/  ELECT P0, URZ, PT ;  /* 0x00000000003f782f */ /* 0x000fe20003800000 */
[----:B------:R-:W-:Y:S01]  /*0030*/  BSSY B0, `(.L_x_0) ;  /* 0x000000f000007945 */ /* 0x000fe20003800000 */
[--C-:B-1----:R-:W-:Y:S02]  /*0040*/  SHF.R.U32.HI R0, RZ, 0x5, R18.reuse ;  /* 0x00000005ff007819 */ /* 0x102fe40000011612 */
[----:B------:R-:W-:-:S03]  /*0050*/  SHF.R.U32.HI R22, RZ, 0x7, R18 ;  /* 0x00000007ff167819 */ /* 0x000fc60000011612 */
[----:B------:R-:W1:Y:S04]  /*0060*/  SHFL.IDX PT, R5, R0, RZ, 0x1f ;  /* 0x00001fff00057589 */ /* 0x000e6800000e0000 */
[----:B------:R2:W3:Y:S01]  /*0070*/  SHFL.IDX PT, R8, R22, RZ, 0x1f ;  /* 0x00001fff16087589 */ /* 0x0004e200000e0000 */
[----:B-1----:R-:W-:-:S13]  /*0080*/  ISETP.NE.OR P0, PT, R5, RZ, !P0 ;  /* 0x000000ff0500720c */ /* 0x002fda0004705670 */
[----:B0-23--:R-:W-:Y:S05]  /*0090*/  @P0 BRA `(.L_x_1) ;  /* 0x0000000000200947 */ /* 0x00dfea0003800000 */
[----:B------:R-:W-:Y:S02]  /*00a0*/  ULDC.64 UR4, c[0x0][0x198] ;  /* 0x0000660000047ab9 */ /* 0x000fe40000000a00 */
[----:B------:R-:W-:Y:S02]  /*00b0*/  UIADD3 UR6, UP0, UR4, 0xf0, URZ ;  /* 0x000000f004067890 */ /* 0x000fe4000ff1e03f */
[----:B------:R-:W-:Y:S02]  /*00c0*/  UIADD3 UR4, UP1, UR4, 0x1f0, URZ ;  /* 0x000001f004047890 */ /* 0x000fe4000ff3e03f */
[----:B------:R-:W-:Y:S02]  /*00d0*/  UIADD3.X UR7, URZ, UR5, URZ, UP0, !UPT ;  /* 0x000000053f077290 */ /* 0x000fe400087fe43f */
[----:B------:R-:W-:-:S07]  /*00e0*/  UIADD3.X UR5, URZ, UR5, URZ, UP1, !UPT ;  /* 0x000000053f057290 */ /* 0x000fce0008ffe43f */
[----:B------:R0:W-:Y:S02]  /*00f0*/  UTMACCTL.PF [UR6] ;  /* 0x00000000060079b9 */ /* 0x0001e40008040000 */
[----:B------:R0:W-:Y:S02]  /*0100*/  UTMACCTL.PF [UR4] ;  /* 0x00000000040079b9 */ /* 0x0001e40008040000 */
[----:B0-----:R-:W-:Y:S01]  /*0110*/  NOP ;  /* 0x0000000000007918 */ /* 0x001fe20000000000 */
.L_x_1:
[----:B------:R-:W-:Y:S05]  /*0120*/  BSYNC B0 ;  /* 0x0000000000007941 */ /* 0x000fea0003800000 */
.L_x_0:
[----:B------:R-:W0:Y:S02]  /*0130*/  SHFL.IDX PT, R2, R0, RZ, 0x1f ;  /* 0x00001fff00027589 */ /* 0x000e2400000e0000 */
[----:B0-----:R-:W-:-:S13]  /*0140*/  ISETP.NE.AND P0, PT, R2, RZ, PT ;  /* 0x000000ff0200720c */ /* 0x001fda0003f05270 */
[----:B------:R-:W-:Y:S05]  /*0150*/  @P0 BRA `(.L_x_2) ;  /* 0x0000000000600947 */ /* 0x000fea0003800000 */
[----:B------:R-:W0:Y:S01]  /*0160*/  S2UR UR8, SR_CgaCtaId ;  /* 0x00000000000879c3 */ /* 0x000e220000008800 */
[----:B------:R-:W-:Y:S01]  /*0170*/  UMOV UR4, 0x400 ;  /* 0x0000040000047882 */ /* 0x000fe20000000000 */
[----:B------:R-:W-:Y:S01]  /*0180*/  UMOV UR5, 0x1 ;  /* 0x0000000100057882 */ /* 0x000fe20000000000 */
[----:B------:R-:W-:Y:S01]  /*0190*/  UMOV UR6, 0x100 ;  /* 0x0000010000067882 */ /* 0x000fe20000000000 */
[----:B------:R-:W-:Y:S01]  /*01a0*/  ELECT P0, URZ, PT ;  /* 0x00000000003f782f */ /* 0x000fe20003800000 */
[----:B------:R-:W-:-:S04]  /*01b0*/  UIADD3 UR6, -UR6, 0x100000, URZ ;  /* 0x0010000006067890 */ /* 0x000fc8000fffe13f */
[----:B------:R-:W-:Y:S02]  /*01c0*/  USHF.L.U32 UR7, UR6, 0xb, URZ ;  /* 0x0000000b06077899 */ /* 0x000fe4000800063f */
[----:B------:R-:W-:Y:S02]  /*01d0*/  USHF.L.U32 UR6, UR6, 0x1, URZ ;  /* 0x0000000106067899 */ /* 0x000fe4000800063f */
[----:B0-----:R-:W-:Y:S02]  /*01e0*/  ULEA UR8, UR8, UR4, 0x18 ;  /* 0x0000000408087291 */ /* 0x001fe4000f8ec03f */
[----:B------:R-:W-:-:S04]  /*01f0*/  UIADD3 UR4, -UR5, 0x100000, URZ ;  /* 0x0010000005047890 */ /* 0x000fc8000fffe13f */
[----:B------:R-:W-:Y:S02]  /*0200*/  USHF.L.U32 UR5, UR4, 0xb, URZ ;  /* 0x0000000b04057899 */ /* 0x000fe4000800063f */
[----:B------:R-:W-:Y:S01]  /*0210*/  USHF.L.U32 UR4, UR4, 0x1, URZ ;  /* 0x0000000104047899 */ /* 0x000fe2000800063f */
[----:B------:R-:W0:Y:S11]  /*0220*/  FENCE.VIEW.ASYNC.S ;  /* 0x00000000000073c6 */ /* 0x000e360000000000 */
[----:B0-----:R0:W1:Y:S01]  /*0230*/  SYNCS.EXCH.64 URZ, [UR8], UR4 ;  /* 0x00000004083f75b2 */ /* 0x0010620008000100 */
[----:B------:R0:W2:Y:S01]  /*0240*/  SYNCS.EXCH.64 URZ, [UR8+0x28], UR6 ;  /* 0x00002806083f75b2 */ /* 0x0000a20008000100 */
[----:B------:R0:W3:Y:S01]  /*0250*/  SYNCS.EXCH.64 URZ, [UR8+0x8], UR4 ;  /* 0x00000804083f75b2 */ /* 0x0000e20008000100 */
[----:B------:R0:W4:Y:S01]  /*0260*/  SYNCS.EXCH.64 URZ, [UR8+0x30], UR6 ;  /* 0x00003006083f75b2 */ /* 0x0001220008000100 */
[----:B------:R0:W0:Y:S01]  /*0270*/  SYNCS.EXCH.64 URZ, [UR8+0x10], UR4 ;  /* 0x00001004083f75b2 */ /* 0x0000220008000100 */
[----:B------:R0:W0:Y:S01]  /*0280*/  SYNCS.EXCH.64 URZ, [UR8+0x38], UR6 ;  /* 0x00003806083f75b2 */ /* 0x0000220008000100 */
[----:B------:R0:W0:Y:S01]  /*0290*/  SYNCS.EXCH.64 URZ, [UR8+0x18], UR4 ;  /* 0x00001804083f75b2 */ /* 0x0000220008000100 */
[----:B------:R0:W0:Y:S01]  /*02a0*/  SYNCS.EXCH.64 URZ, [UR8+0x40], UR6 ;  /* 0x00004006083f75b2 */ /* 0x0000220008000100 */
[----:B------:R0:W0:Y:S01]  /*02b0*/  SYNCS.EXCH.64 URZ, [UR8+0x20], UR4 ;  /* 0x00002004083f75b2 */ /* 0x0000220008000100 */
[----:B------:R0:W0:Y:S01]  /*02c0*/  SYNCS.EXCH.64 URZ, [UR8+0x48], UR6 ;  /* 0x00004806083f75b2 */ /* 0x0000220008000100 */
[----:B------:R-:W-:Y:S01]  /*02d0*/  NOP ;  /* 0x0000000000007918 */ /* 0x000fe20000000000 */
.L_x_2:
[----:B------:R-:W5:Y:S01]  /*02e0*/  SHFL.IDX PT, R0, R0, RZ, 0x1f ;  /* 0x00001fff00007589 */ /* 0x000f6200000e0000 */
[----:B------:R-:W-:Y:S01]  /*02f0*/  ELECT P0, URZ, PT ;  /* 0x00000000003f782f */ /* 0x000fe20003800000 */
[----:B------:R-:W1:Y:S01]  /*0300*/  LDC R2, c[0x0][0x65c] ;  /* 0x00019700ff027b82 */ /* 0x000e620000000800 */
[----:B------:R-:W-:Y:S01]  /*0310*/  SHF.R.S32.HI R6, RZ, 0x1f, R5 ;  /* 0x0000001fff067819 */ /* 0x000fe20000011405 */
[----:B------:R-:W2:Y:S01]  /*0320*/  S2R R3, SR_CTAID.Y ;  /* 0x0000000000037919 */ /* 0x000ea20000002600 */
[----:B0-----:R-:W-:Y:S01]  /*0330*/  UMOV UR4, 0x20 ;  /* 0x0000002000047882 */ /* 0x001fe20000000000 */
[----:B------:R-:W-:Y:S01]  /*0340*/  ISETP.NE.AND P2, PT, R8, RZ, PT ;  /* 0x000000ff0800720c */ /* 0x000fe20003f45270 */
[----:B------:R-:W-:Y:S01]  /*0350*/  NOP ;  /* 0x0000000000007918 */ /* 0x000fe20000000000 */
[----:B------:R-:W0:Y:S01]  /*0360*/  S2R R4, SR_CTAID.X ;  /* 0x0000000000047919 */ /* 0x000e220000002500 */
[----:B------:R-:W-:Y:S01]  /*0370*/  LEA.HI R6, R6, R5, RZ, 0x2 ;  /* 0x0000000506067211 */ /* 0x000fe200078f10ff */
[----:B------:R-:W-:Y:S01]  /*0380*/  NOP ;  /* 0x0000000000007918 */ /* 0x000fe20000000000 */
[----:B-----5:R-:W-:-:S02]  /*0390*/  ISETP.NE.OR P0, PT, R0, RZ, !P0 ;  /* 0x000000ff0000720c */ /* 0x020fc40004705670 */
[----:B-1----:R-:W-:-:S04]  /*03a0*/  ISETP.NE.AND P3, PT, R2, 0x1, PT ;  /* 0x000000010200780c */ /* 0x002fc80003f65270 */
[----:B------:R-:W-:Y:S02]  /*03b0*/  P2R R0, PR, RZ, 0x8 ;  /* 0x00000008ff007803 */ /* 0x000fe40000000000 */
[----:B------:R-:W-:-:S05]  /*03c0*/  LOP3.LUT R0, R6, 0xfffffffc, RZ, 0xc0, !PT ;  /* 0xfffffffc06007812 */ /* 0x000fca00078ec0ff */
[----:B------:R-:W-:Y:S01]  /*03d0*/  VOTEU.ALL UP0, P0 ;  /* 0x00000000003f7886 */ /* 0x000fe20000000000 */
[----:B------:R-:W-:Y:S01]  /*03e0*/  IMAD.IADD R0, R5, 0x1, -R0 ;  /* 0x0000000105007824 */ /* 0x000fe200078e0a00 */
[----:B------:R-:W0:Y:S01]  /*03f0*/  @P3 LDC R17, c[0x0][0x10] ;  /* 0x00000400ff113b82 */ /* 0x000e220000000800 */
[----:B------:R-:W-:Y:S01]  /*0400*/  VOTEU.ALL UP1, P0 ;  /* 0x00000000003f7886 */ /* 0x000fe20000020000 */
[----:B--2---:R-:W-:Y:S01]  /*0410*/  @P3 IMAD.MOV.U32 R6, RZ, RZ, R3 ;  /* 0x000000ffff063224 */ /* 0x004fe200078e0003 */
[----:B------:R-:W-:Y:S01]  /*0420*/  @!UP0 UMOV UR6, 0x400 ;  /* 0x0000040000068882 */ /* 0x000fe20000000000 */
[----:B------:R-:W-:-:S04]  /*0430*/  @!UP0 UIADD3 UR4, -UR4, 0x100000, URZ ;  /* 0x0010000004048890 */ /* 0x000fc8000fffe13f */
[----:B------:R-:W-:Y:S02]  /*0440*/  @!UP0 USHF.L.U32 UR5, UR4, 0xb, URZ ;  /* 0x0000000b04058899 */ /* 0x000fe4000800063f */
[----:B------:R-:W-:Y:S01]  /*0450*/  @!UP0 USHF.L.U32 UR4, UR4, 0x1, URZ ;  /* 0x0000000104048899 */ /* 0x000fe2000800063f */
[----:B------:R-:W-:Y:S02]  /*0460*/  @P3 IMAD.MOV.U32 R7, RZ, RZ, RZ ;  /* 0x000000ffff073224 */ /* 0x000fe400078e00ff */
[----:B------:R-:W-:Y:S01]  /*0470*/  IMAD.MOV.U32 R5, RZ, RZ, RZ ;  /* 0x000000ffff057224 */ /* 0x000fe200078e00ff */
[----:B------:R-:W1:Y:S01]  /*0480*/  @!UP0 S2UR UR7, SR_CgaCtaId ;  /* 0x00000000000789c3 */ /* 0x000e620000008800 */
[----:B------:R-:W-:-:S07]  /*0490*/  @P3 IMAD.MOV.U32 R11, RZ, RZ, RZ ;  /* 0x000000ffff0b3224 */ /* 0x000fce00078e00ff */
[----:B------:R-:W2:Y:S01]  /*04a0*/  @!P3 LDC R9, c[0x0][0xc] ;  /* 0x00000300ff09bb82 */ /* 0x000ea20000000800 */
[----:B0-----:R-:W-:-:S04]  /*04b0*/  @P3 IMAD.WIDE.U32 R16, R4, R17, R6 ;  /* 0x0000001104103225 */ /* 0x001fc800078e0006 */
[----:B------:R-:W-:Y:S01]  /*04c0*/  @P3 IMAD.IADD R17, R17, 0x1, R11 ;  /* 0x0000000111113824 */ /* 0x000fe200078e020b */
[----:B-1----:R-:W-:Y:S01]  /*04d0*/  @!UP0 ULEA UR6, UR7, UR6, 0x18 ;  /* 0x0000000607068291 */ /* 0x002fe2000f8ec03f */
[----:B------:R-:W-:Y:S01]  /*04e0*/  VOTEU.ALL UP0, P0 ;  /* 0x00000000003f7886 */ /* 0x000fe20000000000 */
[----:B------:R-:W-:-:S04]  /*04f0*/  ISETP.NE.AND P0, PT, R0, 0x3, PT ;  /* 0x000000030000780c */ /* 0x000fc80003f05270 */
[----:B------:R-:W-:Y:S01]  /*0500*/  ISETP.EQ.OR P0, PT, R0, RZ, !P0 ;  /* 0x000000ff0000720c */ /* 0x000fe20004702670 */
[----:B--2---:R-:W-:-:S03]  /*0510*/  @!P3 IMAD.WIDE.U32 R6, R9, R3, R4 ;  /* 0x000000030906b225 */ /* 0x004fc600078e0004 */
[C---:B------:R-:W-:Y:S01]  /*0520*/  ISETP.EQ.AND P0, PT, R8.reuse, RZ, P0 ;  /* 0x000000ff0800720c */ /* 0x040fe20000702270 */
[----:B------:R-:W-:Y:S01]  /*0530*/  VIADD R8, R8, 0xffffffff ;  /* 0xffffffff08087836 */ /* 0x000fe20000000000 */
[----:B------:R-:W0:Y:S02]  /*0540*/  FENCE.VIEW.ASYNC.S ;  /* 0x00000000000073c6 */ /* 0x000e240000000000 */
[----:B0-----:R0:W3:Y:S01]  /*0550*/  @!UP0 SYNCS.EXCH.64 URZ, [UR6+0x60], UR4 ;  /* 0x00006004063f85b2 */ /* 0x0010e20008000100 */
[----:B------:R-:W-:Y:S01]  /*0560*/  @!P3 IMAD.MOV.U32 R16, RZ, RZ, R6 ;  /* 0x000000ffff10b224 */ /* 0x000fe200078e0006 */
[----:B------:R-:W-:Y:S01]  /*0570*/  SEL R19, RZ, 0x1, !P0 ;  /* 0x00000001ff137807 */ /* 0x000fe20004000000 */
[----:B------:R-:W-:Y:S01]  /*0580*/  @!P3 IMAD.MOV.U32 R17, RZ, RZ, R7 ;  /* 0x000000ffff11b224 */ /* 0x000fe200078e0007 */
[----:B------:R-:W-:-:S04]  /*0590*/  ISETP.GE.U32.AND P1, PT, R8, 0x2, PT ;  /* 0x000000020800780c */ /* 0x000fc80003f26070 */
[----:B------:R-:W-:Y:S01]  /*05a0*/  SEL R19, R19, 0x2, P1 ;  /* 0x0000000213137807 */ /* 0x000fe20000800000 */
[----:B------:R0:W3:Y:S01]  /*05b0*/  @!UP1 SYNCS.EXCH.64 URZ, [UR6+0x68], UR4 ;  /* 0x00006804063f95b2 */ /* 0x0000e20008000100 */
[----:B------:R-:W-:Y:S01]  /*05c0*/  NOP ;  /* 0x0000000000007918 */ /* 0x000fe20000000000 */
[----:B---34-:R-:W-:Y:S06]  /*05d0*/  BAR.SYNC.DEFER_BLOCKING 0x0 ;  /* 0x0000000000007b1d */ /* 0x018fec0000010000 */
[----:B------:R-:W-:Y:S05]  /*05e0*/  @!P2 BRA `(.L_x_3) ;  /* 0x0000005c001ca947 */ /* 0x000fea0003800000 */
[----:B------:R-:W-:-:S13]  /*05f0*/  ISETP.GT.U32.AND P0, PT, R8, 0x1, PT ;  /* 0x000000010800780c */ /* 0x000fda0003f04070 */
[----:B0-----:R-:W-:Y:S05]  /*0600*/  @P0 EXIT ;  /* 0x000000000000094d */ /* 0x001fea0003800000 */
[----:B------:R-:W-:Y:S01]  /*0610*/  ULDC.64 UR4, c[0x0][0x650] ;  /* 0x0001940000047ab9 */ /* 0x000fe20000000a00 */
[----:B------:R-:W-:Y:S01]  /*0620*/  PRMT R0, RZ, 0x7610, R0 ;  /* 0x00007610ff007816 */ /* 0x000fe20000000000 */
[----:B------:R-:W-:Y:S01]  /*0630*/  IMAD.MOV.U32 R91, RZ, RZ, -0x1 ;  /* 0xffffffffff5b7424 */ /* 0x000fe200078e00ff */
[----:B------:R-:W-:Y:S01]  /*0640*/  ISETP.GE.U32.AND P0, PT, R16, UR4, PT ;  /* 0x0000000410007c0c */ /* 0x000fe2000bf06070 */
[----:B------:R-:W-:Y:S02]  /*0650*/  IMAD.MOV.U32 R92, RZ, RZ, -0x1 ;  /* 0xffffffffff5c7424 */ /* 0x000fe400078e00ff */
[----:B------:R-:W-:Y:S01]  /*0660*/  IMAD.MOV.U32 R89, RZ, RZ, -0x1 ;  /* 0xffffffffff597424 */ /* 0x000fe200078e00ff */
[----:B------:R-:W-:-:S13]  /*0670*/  ISETP.GE.U32.AND.EX P0, PT, R17, UR5, PT, P0 ;  /* 0x0000000511007c0c */ /* 0x000fda000bf06100 */
[----:B------:R-:W-:Y:S05]  /*0680*/  @P0 BRA `(.L_x_4) ;  /* 0x0000000400540947 */ /* 0x000fea0003800000 */
[----:B------:R-:W0:Y:S01]  /*0690*/  LDC.64 R14, c[0x0][0x628] ;  /* 0x00018a00ff0e7b82 */ /* 0x000e220000000a00 */
[----:B------:R-:W-:Y:S02]  /*06a0*/  IMAD.MOV.U32 R6, RZ, RZ, R16 ;  /* 0x000000ffff067224 */ /* 0x000fe400078e0010 */
[----:B------:R-:W-:-:S05]  /*06b0*/  IMAD.MOV.U32 R7, RZ, RZ, R17 ;  /* 0x000000ffff077224 */ /* 0x000fca00078e0011 */
[----:B------:R-:W1:Y:S08]  /*06c0*/  LDC R0, c[0x0][0x630] ;  /* 0x00018c00ff007b82 */ /* 0x000e700000000800 */
[----:B------:R-:W2:Y:S01]  /*06d0*/  LDC.64 R20, c[0x0][0x620] ;  /* 0x00018800ff147b82 */ /* 0x000ea20000000a00 */
[----:B0-----:R-:W-:-:S04]  /*06e0*/  ISETP.NE.U32.AND P0, PT, R14, RZ, PT ;  /* 0x000000ff0e00720c */ /* 0x001fc80003f05070 */
[----:B------:R-:W-:-:S13]  /*06f0*/  ISETP.NE.AND.EX P0, PT, R15, RZ, PT, P0 ;  /* 0x000000ff0f00720c */ /* 0x000fda0003f05300 */
[----:B-12---:R-:W-:Y:S05]  /*0700*/  @!P0 BRA `(.L_x_5) ;  /* 0x0000000000288947 */ /* 0x006fea0003800000 */
[----:B------:R-:W0:Y:S02]  /*0710*/  LDC R11, c[0x0][0x634] ;  /* 0x00018d00ff0b7b82 */ /* 0x000e240000000800 */
[----:B0-----:R-:W-:-:S05]  /*0720*/  IADD3 R11, P0, R16, R11, RZ ;  /* 0x0000000b100b7210 */ /* 0x001fca0007f1e0ff */
[----:B------:R-:W-:-:S04]  /*0730*/  IMAD.X R13, RZ, RZ, R17, P0 ;  /* 0x000000ffff0d7224 */ /* 0x000fc800000e0611 */
[----:B------:R-:W-:-:S04]  /*0740*/  IMAD.WIDE.U32 R6, R13, R14, RZ ;  /* 0x0000000e0d067225 */ /* 0x000fc800078e00ff */
[----:B------:R-:W-:-:S04]  /*0750*/  IMAD.WIDE.U32 R8, P0, R11, R15, R6 ;  /* 0x0000000f0b087225 */ /* 0x000fc80007800006 */
[----:B------:R-:W-:-:S04]  /*0760*/  IMAD.WIDE.U32 R6, R11, R14, RZ ;  /* 0x0000000e0b067225 */ /* 0x000fc800078e00ff */
[----:B------:R-:W-:Y:S01]  /*0770*/  IMAD.X R11, RZ, RZ, RZ, P0 ;  /* 0x000000ffff0b7224 */ /* 0x000fe200000e06ff */
[----:B------:R-:W-:Y:S01]  /*0780*/  IADD3 RZ, P0, R7, R8, RZ ;  /* 0x0000000807ff7210 */ /* 0x000fe20007f1e0ff */
[----:B------:R-:W-:-:S04]  /*0790*/  IMAD.MOV.U32 R10, RZ, RZ, R9 ;  /* 0x000000ffff0a7224 */ /* 0x000fc800078e0009 */
[----:B------:R-:W-:-:S08]  /*07a0*/  IMAD.WIDE.U32.X R6, R13, R15, R10, P0 ;  /* 0x0000000f0d067225 */ /* 0x000fd000000e040a */
.L_x_5:
[-CC-:B------:R-:W-:Y:S01]  /*07b0*/  SHF.R.U64 R89, R6, R0.reuse, R7.reuse ;  /* 0x0000000006597219 */ /* 0x180fe20000001207 */
[----:B------:R-:W0:Y:S01]  /*07c0*/  LDC R10, c[0x0][0x618] ;  /* 0x00018600ff0a7b82 */ /* 0x000e220000000800 */
[----:B------:R-:W-:Y:S01]  /*07d0*/  SHF.R.U32.HI R5, RZ, R0, R7 ;  /* 0x00000000ff057219 */ /* 0x000fe20000011607 */
[----:B------:R-:W-:Y:S01]  /*07e0*/  ULDC UR4, c[0x0][0x150] ;  /* 0x0000540000047ab9 */ /* 0x000fe20000000800 */
[----:B------:R-:W-:Y:S02]  /*07f0*/  IADD3 R9, P0, RZ, -R89, RZ ;  /* 0x80000059ff097210 */ /* 0x000fe40007f1e0ff */
[----:B------:R-:W-:-:S03]  /*0800*/  I2FP.F32.U32 R0, R4 ;  /* 0x0000000400007245 */ /* 0x000fc60000201000 */
[----:B------:R-:W1:Y:S01]  /*0810*/  LDC.64 R28, c[0x0][0x640] ;  /* 0x00019000ff1c7b82 */ /* 0x000e620000000a00 */
[----:B------:R-:W-:Y:S02]  /*0820*/  IMAD.X R11, RZ, RZ, ~R5, P0 ;  /* 0x000000ffff0b7224 */ /* 0x000fe400000e0e05 */
[----:B------:R-:W-:Y:S01]  /*0830*/  FMUL R0, R0, UR4 ;  /* 0x0000000400007c20 */ /* 0x000fe20008400000 */
[----:B------:R-:W-:Y:S01]  /*0840*/  IMAD.WIDE.U32 R6, R9, R20, R16 ;  /* 0x0000001409067225 */ /* 0x000fe200078e0010 */
[----:B------:R-:W-:-:S03]  /*0850*/  ULDC UR4, c[0x0][0x154] ;  /* 0x0000550000047ab9 */ /* 0x000fc60000000800 */
[----:B------:R-:W-:Y:S01]  /*0860*/  IMAD R8, R11, R20, RZ ;  /* 0x000000140b087224 */ /* 0x000fe200078e02ff */
[----:B------:R-:W2:Y:S01]  /*0870*/  LDC R5, c[0x0][0x144] ;  /* 0x00005100ff057b82 */ /* 0x000ea20000000800 */
[----:B------:R-:W3:Y:S02]  /*0880*/  F2I.U32.TRUNC.NTZ R0, R0 ;  /* 0x0000000000007305 */ /* 0x000ee4000020f000 */
[----:B------:R-:W-:-:S04]  /*0890*/  IMAD R9, R9, R21, R8 ;  /* 0x0000001509097224 */ /* 0x000fc800078e0208 */
[----:B------:R-:W-:Y:S01]  /*08a0*/  IMAD.IADD R7, R7, 0x1, R9 ;  /* 0x0000000107077824 */ /* 0x000fe200078e0209 */
[----:B------:R-:W4:Y:S01]  /*08b0*/  LDC R12, c[0x0][0x608] ;  /* 0x00018200ff0c7b82 */ /* 0x000f220000000800 */
[----:B------:R-:W-:-:S03]  /*08c0*/  IMAD.MOV.U32 R9, RZ, RZ, -0x1 ;  /* 0xffffffffff097424 */ /* 0x000fc600078e00ff */
[-CC-:B0-----:R-:W-:Y:S02]  /*08d0*/  SHF.R.U64 R20, R6, R10.reuse, R7.reuse ;  /* 0x0000000a06147219 */ /* 0x181fe40000001207 */
[----:B------:R-:W-:Y:S02]  /*08e0*/  I2FP.F32.U32 R6, R3 ;  /* 0x0000000300067245 */ /* 0x000fe40000201000 */
[----:B------:R-:W0:Y:S01]  /*08f0*/  LDC R26, c[0x0][0x658] ;  /* 0x00019600ff1a7b82 */ /* 0x000e220000000800 */
[----:B-1----:R-:W-:Y:S01]  /*0900*/  ISETP.NE.U32.AND P0, PT, R28, RZ, PT ;  /* 0x000000ff1c00720c */ /* 0x002fe20003f05070 */
[----:B---3--:R-:W-:Y:S01]  /*0910*/  IMAD.MOV R8, RZ, RZ, -R0 ;  /* 0x000000ffff087224 */ /* 0x008fe200078e0a00 */
[----:B------:R-:W-:Y:S01]  /*0920*/  SHF.R.U32.HI R7, RZ, R10, R7 ;  /* 0x0000000aff077219 */ /* 0x000fe20000011607 */
[----:B------:R-:W-:Y:S01]  /*0930*/  FMUL R6, R6, UR4 ;  /* 0x0000000406067c20 */ /* 0x000fe20008400000 */
[----:B------:R-:W-:-:S03]  /*0940*/  ISETP.NE.AND.EX P0, PT, R29, RZ, PT, P0 ;  /* 0x000000ff1d00720c */ /* 0x000fc60003f05300 */
[----:B------:R-:W1:Y:S01]  /*0950*/  LDC R14, c[0x0][0x148] ;  /* 0x00005200ff0e7b82 */ /* 0x000e620000000800 */
[----:B--2---:R-:W-:-:S07]  /*0960*/  IMAD R0, R5, R8, R4 ;  /* 0x0000000805007224 */ /* 0x004fce00078e0204 */
[----:B------:R-:W2:Y:S01]  /*0970*/  LDC R24, c[0x0][0x600] ;  /* 0x00018000ff187b82 */ /* 0x000ea20000000800 */
[-CC-:B----4-:R-:W-:Y:S02]  /*0980*/  SHF.R.U64 R30, R20, R12.reuse, R7.reuse ;  /* 0x0000000c141e7219 */ /* 0x190fe40000001207 */
[----:B------:R-:W-:Y:S01]  /*0990*/  SHF.R.U32.HI R5, RZ, R12, R7 ;  /* 0x0000000cff057219 */ /* 0x000fe20000011607 */
[----:B------:R-:W-:Y:S01]  /*09a0*/  IMAD.MOV.U32 R7, RZ, RZ, 0x1 ;  /* 0x00000001ff077424 */ /* 0x000fe200078e00ff */
[----:B------:R3:W4:Y:S03]  /*09b0*/  F2I.U32.TRUNC.NTZ R12, R6 ;  /* 0x00000006000c7305 */ /* 0x000726000020f000 */
[----:B------:R-:W1:Y:S01]  /*09c0*/  LDC R15, c[0x0][0x648] ;  /* 0x00019200ff0f7b82 */ /* 0x000e620000000800 */
[-C--:B0-----:R-:W-:Y:S02]  /*09d0*/  SHF.L.U32 R4, R9, R26.reuse, RZ ;  /* 0x0000001a09047219 */ /* 0x081fe400000006ff */
[----:B------:R-:W-:-:S02]  /*09e0*/  SHF.R.U64 R32, R30, R26, R5 ;  /* 0x0000001a1e207219 */ /* 0x000fc40000001205 */
[----:B------:R-:W-:Y:S02]  /*09f0*/  LOP3.LUT R11, RZ, R4, RZ, 0x33, !PT ;  /* 0x00000004ff0b7212 */ /* 0x000fe400078e33ff */
[-C--:B------:R-:W-:Y:S01]  /*0a00*/  SHF.R.U32.HI R5, RZ, R26.reuse, R5 ;  /* 0x0000001aff057219 */ /* 0x080fe20000011605 */
[----:B------:R-:W0:Y:S01]  /*0a10*/  LDC R21, c[0x0][0x638] ;  /* 0x00018e00ff157b82 */ /* 0x000e220000000800 */
[----:B------:R-:W-:Y:S01]  /*0a20*/  SHF.L.U32 R10, R7, R26, RZ ;  /* 0x0000001a070a7219 */ /* 0x000fe200000006ff */
[----:B------:R-:W-:-:S06]  /*0a30*/  IMAD.MOV.U32 R4, RZ, RZ, R32 ;  /* 0x000000ffff047224 */ /* 0x000fcc00078e0020 */
[----:B------:R-:W0:Y:S01]  /*0a40*/  LDC R91, c[0x0][0x610] ;  /* 0x00018400ff5b7b82 */ /* 0x000e220000000800 */
[----:B---34-:R-:W-:Y:S05]  /*0a50*/  @!P0 BRA `(.L_x_6) ;  /* 0x0000000000288947 */ /* 0x018fea0003800000 */
[----:B------:R-:W3:Y:S02]  /*0a60*/  LDC R9, c[0x0][0x64c] ;  /* 0x00019300ff097b82 */ /* 0x000ee40000000800 */
[----:B---3--:R-:W-:-:S05]  /*0a70*/  IADD3 R9, P0, R32, R9, RZ ;  /* 0x0000000920097210 */ /* 0x008fca0007f1e0ff */
        /* <DEDUP_REMOVED lines=8> */
.L_x_6:
[----:B-1----:R-:W-:Y:S01]  /*0b00*/  SHF.R.U64 R4, R4, R15, R5 ;  /* 0x0000000f04047219 */ /* 0x002fe20000001205 */
[----:B--2---:R-:W-:Y:S01]  /*0b10*/  VIADD R5, R24, 0xffffffff ;  /* 0xffffffff18057836 */ /* 0x004fe20000000000 */
[----:B------:R-:W-:Y:S01]  /*0b20*/  LOP3.LUT R11, R30, R11, RZ, 0xc0, !PT ;  /* 0x0000000b1e0b7212 */ /* 0x000fe200078ec0ff */
[----:B------:R-:W-:Y:S02]  /*0b30*/  IMAD.MOV R12, RZ, RZ, -R12 ;  /* 0x000000ffff0c7224 */ /* 0x000fe400078e0a0c */
[----:B------:R-:W-:Y:S02]  /*0b40*/  IMAD.MOV R6, RZ, RZ, -R4 ;  /* 0x000000ffff067224 */ /* 0x000fe400078e0a04 */
[----:B------:R-:W-:Y:S01]  /*0b50*/  IMAD R11, R10, R4, R11 ;  /* 0x000000040a0b7224 */ /* 0x000fe200078e020b */
[----:B------:R-:W-:Y:S01]  /*0b60*/  LOP3.LUT R4, R20, R5, RZ, 0xc0, !PT ;  /* 0x0000000514047212 */ /* 0x000fe200078ec0ff */
[----:B------:R-:W-:Y:S02]  /*0b70*/  @P3 IMAD R0, R14, R12, R3 ;  /* 0x0000000c0e003224 */ /* 0x000fe400078e0203 */
[----:B0-----:R-:W-:-:S02]  /*0b80*/  IMAD R3, R6, R21, R32 ;  /* 0x0000001506037224 */ /* 0x001fc400078e0220 */
[----:B------:R-:W-:Y:S02]  /*0b90*/  IMAD R91, R11, R91, R0 ;  /* 0x0000005b0b5b7224 */ /* 0x000fe400078e0200 */
[----:B------:R-:W-:Y:S02]  /*0ba0*/  IMAD R4, R3, R24, R4 ;  /* 0x0000001803047224 */ /* 0x000fe400078e0204 */
[----:B------:R-:W-:-:S03]  /*0bb0*/  IMAD.MOV.U32 R0, RZ, RZ, 0x1 ;  /* 0x00000001ff007424 */ /* 0x000fc600078e00ff */
[----:B------:R-:W-:Y:S02]  /*0bc0*/  SEL R92, R4, R91, !P3 ;  /* 0x0000005b045c7207 */ /* 0x000fe40005800000 */
[----:B------:R-:W-:-:S07]  /*0bd0*/  SEL R91, R91, R4, !P3 ;  /* 0x000000045b5b7207 */ /* 0x000fce0005800000 */
.L_x_4:
[----:B------:R-:W-:-:S08]  /*0be0*/  NOP ;  /* 0x0000000000007918 */ /* 0x000fd00000000000 */
[----:B------:R-:W0:Y:S02]  /*0bf0*/  USETMAXREG.TRY_ALLOC.CTAPOOL UP0, 0xe8 ;  /* 0x000000e8000079c8 */ /* 0x000e240008000600 */
[----:B0-----:R-:W-:-:S13]  /*0c00*/  PLOP3.LUT P0, PT, PT, PT, UP0, 0x80, 0x0 ;  /* 0x000000000000781c */ /* 0x001fda0003f0f008 */
[----:B------:R-:W-:Y:S05]  /*0c10*/  @!P0 BRA `(.L_x_4) ;  /* 0xfffffffc00f08947 */ /* 0x000fea000383ffff */
[----:B------:R-:W-:Y:S01]  /*0c20*/  ULDC.64 UR4, c[0x0][0x598] ;  /* 0x0001660000047ab9 */ /* 0x000fe20000000a00 */
[----:B------:R-:W-:Y:S01]  /*0c30*/  ULDC.64 UR36, c[0x0][0x208] ;  /* 0x0000820000247ab9 */ /* 0x000fe20000000a00 */
[----:B------:R-:W-:-:S04]  /*0c40*/  ISETP.NE.U32.AND P0, PT, RZ, UR4, PT ;  /* 0x00000004ff007c0c */ /* 0x000fc8000bf05070 */
[----:B------:R-:W-:-:S13]  /*0c50*/  ISETP.NE.AND.EX P0, PT, RZ, UR5, PT, P0 ;  /* 0x00000005ff007c0c */ /* 0x000fda000bf05300 */
[----:B------:R-:W-:Y:S05]  /*0c60*/  @!P0 BRA `(.L_x_7) ;  /* 0x00000000001c8947 */ /* 0x000fea0003800000 */
[----:B------:R-:W0:Y:S02]  /*0c70*/  LDC.64 R4, c[0x0][0x598] ;  /* 0x00016600ff047b82 */ /* 0x000e240000000a00 */
[----:B0-----:R-:W2:Y:S02]  /*0c80*/  LDG.E.64 R4, desc[UR36][R4.64] ;  /* 0x0000002404047981 */ /* 0x001ea4000c1e1b00 */
[----:B--2---:R-:W-:-:S04]  /*0c90*/  ISETP.NE.U32.AND P0, PT, R4, RZ, PT ;  /* 0x000000ff0400720c */ /* 0x004fc80003f05070 */
[----:B------:R-:W-:-:S13]  /*0ca0*/  ISETP.NE.AND.EX P0, PT, R5, RZ, PT, P0 ;  /* 0x000000ff0500720c */ /* 0x000fda0003f05300 */
[----:B------:R-:W-:Y:S05]  /*0cb0*/  @!P0 BRA `(.L_x_7) ;  /* 0x0000000000088947 */ /* 0x000fea0003800000 */
[----:B------:R0:W5:Y:S01]  /*0cc0*/  LD.E R23, desc[UR36][R4.64] ;  /* 0x0000002404177980 */ /* 0x000162000c101900 */
[----:B------:R-:W-:Y:S05]  /*0cd0*/  BRA `(.L_x_8) ;  /* 0x0000000000247947 */ /* 0x000fea0003800000 */
.L_x_7:
[----:B------:R-:W-:Y:S02]  /*0ce0*/  ULDC.64 UR4, c[0x0][0x588] ;  /* 0x0001620000047ab9 */ /* 0x000fe40000000a00 */
[----:B------:R-:W-:-:S04]  /*0cf0*/  ISETP.NE.U32.AND P0, PT, RZ, UR4, PT ;  /* 0x00000004ff007c0c */ /* 0x000fc8000bf05070 */
[----:B------:R-:W-:-:S13]  /*0d00*/  ISETP.NE.AND.EX P0, PT, RZ, UR5, PT, P0 ;  /* 0x00000005ff007c0c */ /* 0x000fda000bf05300 */
[----:B------:R-:W-:Y:S05]  /*0d10*/  @!P0 BRA `(.L_x_9) ;  /* 0x00000000000c8947 */ /* 0x000fea0003800000 */
[----:B------:R-:W0:Y:S02]  /*0d20*/  LDC.64 R4, c[0x0][0x588] ;  /* 0x00016200ff047b82 */ /* 0x000e240000000a00 */
[----:B0-----:R1:W5:Y:S01]  /*0d30*/  LDG.E R23, desc[UR36][R4.64] ;  /* 0x0000002404177981 */ /* 0x001362000c1e1900 */
[----:B------:R-:W-:Y:S05]  /*0d40*/  BRA `(.L_x_8) ;  /* 0x0000000000087947 */ /* 0x000fea0003800000 */
.L_x_9:
[----:B------:R-:W-:Y:S02]  /*0d50*/  ULDC UR4, c[0x0][0x580] ;  /* 0x0001600000047ab9 */ /* 0x000fe40000000800 */
[----:B------:R-:W-:-:S07]  /*0d60*/  IMAD.U32 R23, RZ, RZ, UR4 ;  /* 0x00000004ff177e24 */ /* 0x000fce000f8e00ff */
.L_x_8:
[----:B------:R-:W-:Y:S02]  /*0d70*/  ULDC.64 UR4, c[0x0][0x5a0] ;  /* 0x0001680000047ab9 */ /* 0x000fe40000000a00 */
[----:B------:R-:W-:-:S04]  /*0d80*/  ISETP.NE.U32.AND P0, PT, RZ, UR4, PT ;  /* 0x00000004ff007c0c */ /* 0x000fc8000bf05070 */
[----:B------:R-:W-:-:S13]  /*0d90*/  ISETP.NE.AND.EX P0, PT, RZ, UR5, PT, P0 ;  /* 0x00000005ff007c0c */ /* 0x000fda000bf05300 */
[----:B------:R-:W-:Y:S05]  /*0da0*/  @!P0 BRA `(.L_x_10) ;  /* 0x00000000001c8947 */ /* 0x000fea0003800000 */
[----:B01----:R-:W0:Y:S02]  /*0db0*/  LDC.64 R4, c[0x0][0x5a0] ;  /* 0x00016800ff047b82 */ /* 0x003e240000000a00 */
[----:B0-----:R-:W2:Y:S02]  /*0dc0*/  LDG.E.64 R4, desc[UR36][R4.64] ;  /* 0x0000002404047981 */ /* 0x001ea4000c1e1b00 */
[----:B--2---:R-:W-:-:S04]  /*0dd0*/  ISETP.NE.U32.AND P0, PT, R4, RZ, PT ;  /* 0x000000ff0400720c */ /* 0x004fc80003f05070 */
[----:B------:R-:W-:-:S13]  /*0de0*/  ISETP.NE.AND.EX P0, PT, R5, RZ, PT, P0 ;  /* 0x000000ff0500720c */ /* 0x000fda0003f05300 */
[----:B------:R-:W-:Y:S05]  /*0df0*/  @!P0 BRA `(.L_x_10) ;  /* 0x0000000000088947 */ /* 0x000fea0003800000 */
[----:B------:R0:W5:Y:S01]  /*0e00*/  LD.E R88, desc[UR36][R4.64] ;  /* 0x0000002404587980 */ /* 0x000162000c101900 */
[----:B------:R-:W-:Y:S05]  /*0e10*/  BRA `(.L_x_11) ;  /* 0x0000000000247947 */ /* 0x000fea0003800000 */
.L_x_10:
[----:B------:R-:W-:Y:S02]  /*0e20*/  ULDC.64 UR4, c[0x0][0x590] ;  /* 0x0001640000047ab9 */ /* 0x000fe40000000a00 */
[----:B------:R-:W-:-:S04]  /*0e30*/  ISETP.NE.U32.AND P0, PT, RZ, UR4, PT ;  /* 0x00000004ff007c0c */ /* 0x000fc8000bf05070 */
[----:B------:R-:W-:-:S13]  /*0e40*/  ISETP.NE.AND.EX P0, PT, RZ, UR5, PT, P0 ;  /* 0x00000005ff007c0c */ /* 0x000fda000bf05300 */
[----:B------:R-:W-:Y:S05]  /*0e50*/  @!P0 BRA `(.L_x_12) ;  /* 0x00000000000c8947 */ /* 0x000fea0003800000 */
[----:B01----:R-:W0:Y:S02]  /*0e60*/  LDC.64 R4, c[0x0][0x590] ;  /* 0x00016400ff047b82 */ /* 0x003e240000000a00 */
[----:B0-----:R1:W5:Y:S01]  /*0e70*/  LDG.E R88, desc[UR36][R4.64] ;  /* 0x0000002404587981 */ /* 0x001362000c1e1900 */
[----:B------:R-:W-:Y:S05]  /*0e80*/  BRA `(.L_x_11) ;  /* 0x0000000000087947 */ /* 0x000fea0003800000 */
.L_x_12:
[----:B------:R-:W-:Y:S02]  /*0e90*/  ULDC UR4, c[0x0][0x584] ;  /* 0x0001610000047ab9 */ /* 0x000fe40000000800 */
[----:B------:R-:W-:-:S07]  /*0ea0*/  IMAD.U32 R88, RZ, RZ, UR4 ;  /* 0x00000004ff587e24 */ /* 0x000fce000f8e00ff */
.L_x_11:
[----:B------:R-:W-:-:S13]  /*0eb0*/  LOP3.LUT P0, RZ, R0, 0xff, RZ, 0xc0, !PT ;  /* 0x000000ff00ff7812 */ /* 0x000fda000780c0ff */
[----:B------:R-:W-:Y:S05]  /*0ec0*/  @!P0 EXIT ;  /* 0x000000000000894d */ /* 0x000fea0003800000 */
[----:B------:R-:W-:Y:S01]  /*0ed0*/  ULDC UR4, c[0x0][0x28c] ;  /* 0x0000a30000047ab9 */ /* 0x000fe20000000800 */
[----:B------:R-:W-:Y:S01]  /*0ee0*/  LOP3.LUT R90, R19, 0x1, RZ, 0xfc, !PT ;  /* 0x00000001135a7812 */ /* 0x000fe200078efcff */
[----:B------:R-:W-:Y:S01]  /*0ef0*/  UIADD3 UR4, UR4, 0x1f, URZ ;  /* 0x0000001f04047890 */ /* 0x000fe2000fffe03f */
[----:B------:R-:W-:Y:S01]  /*0f00*/  UMOV UR38, URZ ;  /* 0x0000003f00267c82 */ /* 0x000fe20008000000 */
[----:B------:R-:W-:Y:S02]  /*0f10*/  UMOV UR39, URZ ;  /* 0x0000003f00277c82 */ /* 0x000fe40008000000 */
[----:B------:R-:W-:-:S04]  /*0f20*/  USHF.R.S32.HI UR5, URZ, 0x1f, UR4 ;  /* 0x0000001f3f057899 */ /* 0x000fc80008011404 */
[----:B------:R-:W-:-:S04]  /*0f30*/  ULEA.HI UR5, UR5, UR4, URZ, 0x5 ;  /* 0x0000000405057291 */ /* 0x000fc8000f8f283f */
[----:B------:R-:W-:-:S12]  /*0f40*/  USHF.R.S32.HI UR40, URZ, 0x5, UR5 ;  /* 0x000000053f287899 */ /* 0x000fd80008011405 */
.L_x_158:
[----:B------:R-:W-:Y:S01]  /*0f50*/  LOP3.LUT R0, R18, 0x80, RZ, 0xc0, !PT ;  /* 0x0000008012007812 */ /* 0x000fe200078ec0ff */
[----:B--2---:R-:W2:Y:S01]  /*0f60*/  S2UR UR7, SR_CgaCtaId ;  /* 0x00000000000779c3 */ /* 0x004ea20000008800 */
[----:B------:R-:W-:Y:S02]  /*0f70*/  UMOV UR6, 0x400 ;  /* 0x0000040000067882 */ /* 0x000fe40000000000 */
[----:B------:R-:W-:-:S06]  /*0f80*/  SHF.R.U32.HI R0, RZ, 0x7, R0 ;  /* 0x00000007ff007819 */ /* 0x000fcc0000011600 */
[----:B---3--:R-:W3:Y:S01]  /*0f90*/  SHFL.IDX PT, R0, R0, RZ, 0x1f ;  /* 0x00001fff00007589 */ /* 0x008ee200000e0000 */
[----:B--2---:R-:W-:Y:S01]  /*0fa0*/  ULEA UR42, UR7, UR6, 0x18 ;  /* 0x00000006072a7291 */ /* 0x004fe2000f8ec03f */
[----:B---3--:R-:W-:-:S13]  /*0fb0*/  R2UR UR4, R0 ;  /* 0x00000000000472ca */ /* 0x008fda00000e0000 */
[----:B------:R-:W-:-:S04]  /*0fc0*/  ULEA.HI UR5, UR4, UR4, URZ, 0x1 ;  /* 0x0000000404057291 */ /* 0x000fc8000f8f083f */
[----:B------:R-:W-:-:S04]  /*0fd0*/  ULOP3.LUT UR5, UR5, 0xffffe, URZ, 0xc0, !UPT ;  /* 0x000ffffe05057892 */ /* 0x000fc8000f8ec03f */
[----:B------:R-:W-:-:S03]  /*0fe0*/  UIADD3 UR5, UR4, -UR5, URZ ;  /* 0x8000000504057290 */ /* 0x000fc6000fffe03f */
[----:B------:R-:W-:Y:S01]  /*0ff0*/  ULDC UR4, c[0x0][0x28c] ;  /* 0x0000a30000047ab9 */ /* 0x000fe20000000800 */
[----:B------:R-:W-:Y:S01]  /*1000*/  ULEA UR5, UR5, UR42, 0xc ;  /* 0x0000002a05057291 */ /* 0x000fe2000f8e603f */
[----:B------:R-:W-:-:S03]  /*1010*/  ISETP.LT.AND P0, PT, RZ, UR4, PT ;  /* 0x00000004ff007c0c */ /* 0x000fc6000bf01270 */
[----:B------:R-:W-:-:S04]  /*1020*/  UIADD3 UR5, UR5, 0x100, URZ ;  /* 0x0000010005057890 */ /* 0x000fc8000fffe03f */
[----:B------:R-:W-:-:S04]  /*1030*/  USHF.R.U32.HI UR5, URZ, 0x4, UR5 ;  /* 0x000000043f057899 */ /* 0x000fc80008011605 */
[----:B------:R-:W-:Y:S02]  /*1040*/  ULOP3.LUT UR41, UR5, 0x3fff, URZ, 0xc0, !UPT ;  /* 0x00003fff05297892 */ /* 0x000fe4000f8ec03f */
[----:B-1--45:R-:W-:Y:S10]  /*1050*/  @P0 BRA `(.L_x_13) ;  /* 0x0000000000400947 */ /* 0x032ff40003800000 */
[----:B------:R-:W-:Y:S01]  /*1060*/  MOV R0, 0x0 ;  /* 0x0000000000007802 */ /* 0x000fe20000000f00 */
[----:B------:R-:W-:Y:S01]  /*1070*/  ULDC.64 UR4, c[0x4][0x68] ;  /* 0x01001a0000047ab9 */ /* 0x000fe20000000a00 */
[----:B------:R-:W-:Y:S01]  /*1080*/  ULDC.64 UR6, c[0x4][0x8] ;  /* 0x0100020000067ab9 */ /* 0x000fe20000000a00 */
[----:B01----:R-:W-:Y:S01]  /*1090*/  IMAD.U32 R4, RZ, RZ, UR4 ;  /* 0x00000004ff047e24 */ /* 0x003fe2000f8e00ff */
[----:B------:R0:W1:Y:S01]  /*10a0*/  LDC.64 R14, c[0x4][R0] ;  /* 0x01000000000e7b82 */ /* 0x0000620000000a00 */
[----:B------:R-:W-:Y:S01]  /*10b0*/  IMAD.U32 R5, RZ, RZ, UR5 ;  /* 0x00000005ff057e24 */ /* 0x000fe2000f8e00ff */
[----:B------:R-:W-:Y:S01]  /*10c0*/  ULDC.64 UR4, c[0x4][0x70] ;  /* 0x01001c0000047ab9 */ /* 0x000fe20000000a00 */
[----:B------:R-:W-:Y:S02]  /*10d0*/  IMAD.U32 R10, RZ, RZ, UR6 ;  /* 0x00000006ff0a7e24 */ /* 0x000fe4000f8e00ff */
[----:B------:R-:W-:Y:S02]  /*10e0*/  IMAD.U32 R6, RZ, RZ, UR4 ;  /* 0x00000004ff067e24 */ /* 0x000fe4000f8e00ff */
[----:B------:R-:W-:-:S02]  /*10f0*/  IMAD.U32 R7, RZ, RZ, UR5 ;  /* 0x00000005ff077e24 */ /* 0x000fc4000f8e00ff */
[----:B------:R-:W-:Y:S02]  /*1100*/  IMAD.U32 R11, RZ, RZ, UR7 ;  /* 0x00000007ff0b7e24 */ /* 0x000fe4000f8e00ff */
[----:B------:R-:W-:Y:S02]  /*1110*/  IMAD.MOV.U32 R8, RZ, RZ, 0x1e1 ;  /* 0x000001e1ff087424 */ /* 0x000fe400078e00ff */
[----:B------:R-:W-:Y:S02]  /*1120*/  IMAD.MOV.U32 R12, RZ, RZ, 0x1 ;  /* 0x00000001ff0c7424 */ /* 0x000fe400078e00ff */
[----:B0-----:R-:W-:-:S07]  /*1130*/  IMAD.MOV.U32 R13, RZ, RZ, RZ ;  /* 0x000000ffff0d7224 */ /* 0x001fce00078e00ff */
[----:B------:R-:W-:-:S07]  /*1140*/  LEPC R20, `(.L_x_13) ;  /* 0x000000001014794e */ /* 0x000fce0000000000 */
[----:B-1---5:R-:W-:Y:S05]  /*1150*/  CALL.ABS.NOINC R14 ;  /* 0x000000000e007343 */ /* 0x022fea0003c00000 */
.L_x_13:
[----:B------:R-:W-:-:S13]  /*1160*/  ISETP.NE.AND P0, PT, R90, 0x3, PT ;  /* 0x000000035a00780c */ /* 0x000fda0003f05270 */
[----:B------:R-:W-:Y:S05]  /*1170*/  @!P0 BRA `(.L_x_14) ;  /* 0x0000000000048947 */ /* 0x000fea0003800000 */
[----:B------:R-:W-:Y:S01]  /*1180*/  BPT.TRAP 0x1 ;  /* 0x000000040000795c */ /* 0x000fe20000300000 */
.L_x_14:
[----:B------:R-:W-:Y:S02]  /*1190*/  IMAD.U32 R3, RZ, RZ, UR39 ;  /* 0x00000027ff037e24 */ /* 0x000fe4000f8e00ff */
[----:B------:R-:W-:-:S03]  /*11a0*/  IMAD.U32 R0, RZ, RZ, UR38 ;  /* 0x00000026ff007e24 */ /* 0x000fc6000f8e00ff */
[----:B------:R-:W-:Y:S02]  /*11b0*/  LEA R3, R3, UR42, 0x3 ;  /* 0x0000002a03037c11 */ /* 0x000fe4000f8e18ff */
[----:B------:R-:W-:-:S04]  /*11c0*/  SHF.L.U32 R0, R0, 0x1f, RZ ;  /* 0x0000001f00007819 */ /* 0x000fc800000006ff */
[----:B------:R2:W3:Y:S01]  /*11d0*/  SYNCS.PHASECHK.TRANS64.TRYWAIT P1, [R3+URZ], R0 ;  /* 0x00000000030075a7 */ /* 0x0004e2000802017f */
[----:B------:R-:W-:Y:S05]  /*11e0*/  @!P0 BRA `(.L_x_15) ;  /* 0x0000000000048947 */ /* 0x000fea0003800000 */
[----:B------:R-:W-:Y:S01]  /*11f0*/  BPT.TRAP 0x1 ;  /* 0x000000040000795c */ /* 0x000fe20000300000 */
.L_x_15:
[----:B---3--:R-:W-:Y:S05]  /*1200*/  @P1 BRA `(.L_x_16) ;  /* 0x0000000000081947 */ /* 0x008fea0003800000 */
[----:B------:R-:W3:Y:S02]  /*1210*/  SYNCS.PHASECHK.TRANS64.TRYWAIT P1, [R3+URZ], R0 ;  /* 0x00000000030075a7 */ /* 0x000ee4000802017f */
[----:B---3--:R-:W-:Y:S05]  /*1220*/  @!P1 BRA `(.L_x_17) ;  /* 0x0000006400b49947 */ /* 0x008fea0003800000 */
.L_x_16:
[----:B------:R-:W-:-:S04]  /*1230*/  UISETP.LT.AND UP0, UPT, UR40, 0x1, UPT ;  /* 0x000000012800788c */ /* 0x000fc8000bf01270 */
[----:B------:R-:W-:-:S04]  /*1240*/  USEL UR4, UR40, 0x1, UP0 ;  /* 0x0000000128047887 */ /* 0x000fc80008000000 */
[----:B------:R-:W-:-:S06]  /*1250*/  UIADD3 UR4, UR40, -UR4, URZ ;  /* 0x8000000428047290 */ /* 0x000fcc000fffe03f */
[----:B--23--:R-:W-:Y:S01]  /*1260*/  IMAD.U32 R0, RZ, RZ, UR4 ;  /* 0x00000004ff007e24 */ /* 0x00cfe2000f8e00ff */
[----:B------:R-:W-:Y:S05]  /*1270*/  WARPSYNC.ALL ;  /* 0x0000000000007948 */ /* 0x000fea0003800000 */
[----:B------:R-:W-:Y:S01]  /*1280*/  ISETP.GE.AND P1, PT, R0, 0x1, PT ;  /* 0x000000010000780c */ /* 0x000fe20003f26270 */
[----:B------:R-:W-:Y:S01]  /*1290*/  UIADD3 UR4, UR42, 0xa100, URZ ;  /* 0x0000a1002a047890 */ /* 0x000fe2000fffe03f */
[----:B------:R-:W-:Y:S01]  /*12a0*/  WARPGROUP.ARRIVE ;  /* 0x00000000000079c5 */ /* 0x000fe20000000000 */
[----:B------:R-:W-:Y:S02]  /*12b0*/  ULOP3.LUT UR41, UR41, 0x10000, URZ, 0xfc, !UPT ;  /* 0x0001000029297892 */ /* 0x000fe4000f8efc3f */
[----:B------:R-:W-:Y:S01]  /*12c0*/  USHF.R.U32.HI UR4, URZ, 0x4, UR4 ;  /* 0x000000043f047899 */ /* 0x000fe20008011604 */
[----:B------:R-:W-:Y:S01]  /*12d0*/  UMOV UR5, 0x80000020 ;  /* 0x8000002000057882 */ /* 0x000fe20000000000 */
[----:B------:R-:W-:-:S02]  /*12e0*/  UMOV UR7, 0x80000020 ;  /* 0x8000002000077882 */ /* 0x000fc40000000000 */
[----:B------:R-:W-:-:S04]  /*12f0*/  ULOP3.LUT UR4, UR4, 0x3fff, URZ, 0xc0, !UPT ;  /* 0x00003fff04047892 */ /* 0x000fc8000f8ec03f */
[----:B------:R-:W-:Y:S02]  /*1300*/  ULOP3.LUT UR10, UR4, 0x10000, URZ, 0xfc, !UPT ;  /* 0x00010000040a7892 */ /* 0x000fe4000f8efc3f */
[----:B------:R-:W-:Y:S02]  /*1310*/  ULEA UR4, UR39, UR41, 0x9 ;  /* 0x0000002927047291 */ /* 0x000fe4000f8e483f */
[----:B------:R-:W-:-:S09]  /*1320*/  ULEA UR6, UR39, UR10, 0x9 ;  /* 0x0000000a27067291 */ /* 0x000fd2000f8e483f */
[----:B------:R-:W-:Y:S01]  /*1330*/  HGMMA.64x128x16.F32.BF16 R24, gdesc[UR4], RZ, !UPT, gsb0 ;  /* 0x01e00000041879f0 */ /* 0x000fe2000c0018ff */
[----:B------:R-:W-:Y:S02]  /*1340*/  UIADD3 UR4, UR4, 0x2, URZ ;  /* 0x0000000204047890 */ /* 0x000fe4000fffe03f */
[----:B------:R-:W-:Y:S01]  /*1350*/  UIADD3 UR6, UR6, 0x2, URZ ;  /* 0x0000000206067890 */ /* 0x000fe2000fffe03f */
[----:B------:R-:W-:Y:S01]  /*1360*/  UMOV UR5, 0x80000020 ;  /* 0x8000002000057882 */ /* 0x000fe20000000000 */
[----:B------:R-:W-:Y:S01]  /*1370*/  UMOV UR7, 0x80000020 ;  /* 0x8000002000077882 */ /* 0x000fe20000000000 */
[----:B------:R-:W-:Y:S02]  /*1380*/  WARPGROUP.DEPBAR.LE gsb0, 0x0 ;  /* 0x00008000000079c5 */ /* 0x000fe40000010000 */
[----:B------:R-:W-:-:S06]  /*1390*/  WARPGROUP.ARRIVE ;  /* 0x00000000000079c5 */ /* 0x000fcc0000000000 */
[----:B------:R-:W-:Y:S03]  /*13a0*/  HGMMA.64x128x16.F32.BF16 R24, gdesc[UR4], R24, gsb0 ;  /* 0x01e00000041879f0 */ /* 0x000fe60008001818 */
[----:B------:R-:W-:Y:S02]  /*13b0*/  WARPGROUP.DEPBAR.LE gsb0, 0x0 ;  /* 0x00008000000079c5 */ /* 0x000fe40000010000 */
[----:B------:R-:W-:Y:S05]  /*13c0*/  @!P1 BRA `(.L_x_18) ;  /* 0x0000000000d89947 */ /* 0x000fea0003800000 */
[----:B------:R-:W-:Y:S02]  /*13d0*/  UIADD3 UR4, UR39, 0x1, URZ ;  /* 0x0000000127047890 */ /* 0x000fe4000fffe03f */
[----:B------:R-:W-:Y:S02]  /*13e0*/  UMOV UR9, UR39 ;  /* 0x0000002700097c82 */ /* 0x000fe40008000000 */
[----:B------:R-:W-:-:S04]  /*13f0*/  UISETP.NE.AND UP0, UPT, UR4, 0x5, UPT ;  /* 0x000000050400788c */ /* 0x000fc8000bf05270 */
[----:B------:R-:W-:Y:S02]  /*1400*/  USEL UR5, URZ, 0x1, UP0 ;  /* 0x000000013f057887 */ /* 0x000fe40008000000 */
[----:B------:R-:W-:Y:S02]  /*1410*/  USEL UR8, UR4, URZ, UP0 ;  /* 0x0000003f04087287 */ /* 0x000fe40008000000 */
[----:B------:R-:W-:-:S06]  /*1420*/  ULOP3.LUT UR5, UR38, UR5, URZ, 0x3c, !UPT ;  /* 0x0000000526057292 */ /* 0x000fcc000f8e3c3f */
[----:B01----:R-:W-:-:S07]  /*1430*/  IMAD.U32 R5, RZ, RZ, UR5 ;  /* 0x00000005ff057e24 */ /* 0x003fce000f8e00ff */
.L_x_25:
[----:B01----:R-:W-:Y:S05]  /*1440*/  @!P0 BRA `(.L_x_19) ;  /* 0x0000000000048947 */ /* 0x003fea0003800000 */
[----:B------:R-:W-:Y:S01]  /*1450*/  BPT.TRAP 0x1 ;  /* 0x000000040000795c */ /* 0x000fe20000300000 */
.L_x_19:
[----:B------:R-:W0:Y:S01]  /*1460*/  S2UR UR5, SR_CgaCtaId ;  /* 0x00000000000579c3 */ /* 0x000e220000008800 */
[----:B------:R-:W-:Y:S01]  /*1470*/  UMOV UR4, 0x400 ;  /* 0x0000040000047882 */ /* 0x000fe20000000000 */
[----:B------:R-:W-:Y:S01]  /*1480*/  SHF.L.U32 R3, R5, 0x1f, RZ ;  /* 0x0000001f05037819 */ /* 0x000fe200000006ff */
[----:B0-----:R-:W-:-:S04]  /*1490*/  ULEA UR11, UR5, UR4, 0x18 ;  /* 0x00000004050b7291 */ /* 0x001fc8000f8ec03f */
[----:B------:R-:W-:-:S09]  /*14a0*/  ULEA UR4, UR8, UR11, 0x3 ;  /* 0x0000000b08047291 */ /* 0x000fd2000f8e183f */
[----:B------:R0:W1:Y:S01]  /*14b0*/  SYNCS.PHASECHK.TRANS64.TRYWAIT P1, [UR4], R3 ;  /* 0x00000003ff0075a7 */ /* 0x0000620008020144 */
[----:B------:R-:W-:Y:S05]  /*14c0*/  @!P0 BRA `(.L_x_20) ;  /* 0x0000000000048947 */ /* 0x000fea0003800000 */
[----:B------:R-:W-:Y:S01]  /*14d0*/  BPT.TRAP 0x1 ;  /* 0x000000040000795c */ /* 0x000fe20000300000 */
.L_x_20:
[----:B-1----:R-:W-:Y:S05]  /*14e0*/  @P1 BRA `(.L_x_21) ;  /* 0x0000000000081947 */ /* 0x002fea0003800000 */
[----:B------:R-:W1:Y:S02]  /*14f0*/  SYNCS.PHASECHK.TRANS64.TRYWAIT P1, [UR4], R3 ;  /* 0x00000003ff0075a7 */ /* 0x000e640008020144 */
[----:B-1----:R-:W-:Y:S05]  /*1500*/  @!P1 BRA `(.L_x_22) ;  /* 0x0000006400109947 */ /* 0x002fea0003800000 */
.L_x_21:
[----:B------:R-:W-:Y:S01]  /*1510*/  ULEA UR4, UR8, UR41, 0x9 ;  /* 0x0000002908047291 */ /* 0x000fe2000f8e483f */
[----:B------:R-:W-:Y:S01]  /*1520*/  WARPGROUP.ARRIVE ;  /* 0x00000000000079c5 */ /* 0x000fe20000000000 */
[----:B------:R-:W-:Y:S01]  /*1530*/  ULEA UR6, UR8, UR10, 0x9 ;  /* 0x0000000a08067291 */ /* 0x000fe2000f8e483f */
[----:B------:R-:W-:Y:S01]  /*1540*/  UMOV UR5, 0x80000020 ;  /* 0x8000002000057882 */ /* 0x000fe20000000000 */
[----:B------:R-:W-:-:S07]  /*1550*/  UMOV UR7, 0x80000020 ;  /* 0x8000002000077882 */ /* 0x000fce0000000000 */
[----:B------:R-:W-:Y:S01]  /*1560*/  HGMMA.64x128x16.F32.BF16 R24, gdesc[UR4], R24, gsb0 ;  /* 0x01e00000041879f0 */ /* 0x000fe20008001818 */
        /* <DEDUP_REMOVED lines=9> */
[----:B------:R-:W-:Y:S01]  /*1600*/  BPT.TRAP 0x1 ;  /* 0x000000040000795c */ /* 0x000fe20000300000 */
.L_x_23:
[----:B------:R-:W-:Y:S01]  /*1610*/  ULEA UR4, UR9, UR11, 0x3 ;  /* 0x0000000b09047291 */ /* 0x000fe2000f8e183f */
[----:B------:R-:W-:-:S03]  /*1620*/  ISETP.GT.U32.AND P1, PT, R19, 0x1, PT ;  /* 0x000000011300780c */ /* 0x000fc60003f24070 */
[----:B------:R-:W-:-:S04]  /*1630*/  UIADD3 UR4, UR4, 0x28, URZ ;  /* 0x0000002804047890 */ /* 0x000fc8000fffe03f */
[----:B------:R-:W-:-:S09]  /*1640*/  UPRMT UR4, URZ, 0x654, UR4 ;  /* 0x000006543f047896 */ /* 0x000fd20008000004 */
[----:B------:R-:W-:Y:S01]  /*1650*/  SYNCS.ARRIVE.TRANS64.RED.A1T0 RZ, [UR4], RZ ;  /* 0x000000ffffff79a7 */ /* 0x000fe20008100404 */
[----:B------:R-:W-:Y:S05]  /*1660*/  @P1 BRA `(.L_x_24) ;  /* 0x0000000000041947 */ /* 0x000fea0003800000 */
[----:B------:R-:W-:Y:S01]  /*1670*/  BPT.TRAP 0x1 ;  /* 0x000000040000795c */ /* 0x000fe20000300000 */
.L_x_24:
[----:B------:R-:W-:Y:S01]  /*1680*/  UIADD3 UR8, UR8, 0x1, URZ ;  /* 0x0000000108087890 */ /* 0x000fe2000fffe03f */
[C---:B------:R-:W-:Y:S01]  /*1690*/  ISETP.GT.AND P1, PT, R0.reuse, 0x1, PT ;  /* 0x000000010000780c */ /* 0x040fe20003f24270 */
[----:B------:R-:W-:Y:S01]  /*16a0*/  UIADD3 UR9, UR9, 0x1, URZ ;  /* 0x0000000109097890 */ /* 0x000fe2000fffe03f */
[----:B------:R-:W-:Y:S01]  /*16b0*/  VIADD R0, R0, 0xffffffff ;  /* 0xffffffff00007836 */ /* 0x000fe20000000000 */
[----:B------:R-:W-:Y:S02]  /*16c0*/  UISETP.NE.AND UP0, UPT, UR8, 0x5, UPT ;  /* 0x000000050800788c */ /* 0x000fe4000bf05270 */
[----:B------:R-:W-:Y:S02]  /*16d0*/  UISETP.NE.AND UP1, UPT, UR9, 0x5, UPT ;  /* 0x000000050900788c */ /* 0x000fe4000bf25270 */
[----:B------:R-:W-:Y:S02]  /*16e0*/  USEL UR4, URZ, 0x1, UP0 ;  /* 0x000000013f047887 */ /* 0x000fe40008000000 */
[----:B------:R-:W-:-:S02]  /*16f0*/  USEL UR8, UR8, URZ, UP0 ;  /* 0x0000003f08087287 */ /* 0x000fc40008000000 */
[----:B------:R-:W-:Y:S02]  /*1700*/  USEL UR9, UR9, URZ, UP1 ;  /* 0x0000003f09097287 */ /* 0x000fe40008800000 */
[----:B------:R-:W-:Y:S01]  /*1710*/  LOP3.LUT R5, R5, UR4, RZ, 0x3c, !PT ;  /* 0x0000000405057c12 */ /* 0x000fe2000f8e3cff */
[----:B------:R-:W-:Y:S09]  /*1720*/  @P1 BRA `(.L_x_25) ;  /* 0xfffffffc00441947 */ /* 0x000ff2000383ffff */
.L_x_18:
[----:B------:R-:W2:Y:S02]  /*1730*/  LDC R0, c[0x0][0x28c] ;  /* 0x0000a300ff007b82 */ /* 0x000ea40000000800 */
[----:B--2---:R-:W-:-:S13]  /*1740*/  ISETP.GE.AND P1, PT, R0, 0x1, PT ;  /* 0x000000010000780c */ /* 0x004fda0003f26270 */
[----:B------:R-:W-:Y:S05]  /*1750*/  @!P1 BRA `(.L_x_26) ;  /* 0x0000000000489947 */ /* 0x000fea0003800000 */
[----:B------:R-:W-:Y:S05]  /*1760*/  @!P0 BRA `(.L_x_27) ;  /* 0x0000000000048947 */ /* 0x000fea0003800000 */
[----:B------:R-:W-:Y:S01]  /*1770*/  BPT.TRAP 0x1 ;  /* 0x000000040000795c */ /* 0x000fe20000300000 */
.L_x_27:
[----:B------:R-:W2:Y:S01]  /*1780*/  S2UR UR7, SR_CgaCtaId ;  /* 0x00000000000779c3 */ /* 0x000ea20000008800 */
[----:B------:R-:W-:Y:S01]  /*1790*/  UISETP.LT.AND UP0, UPT, UR40, 0x1, UPT ;  /* 0x000000012800788c */ /* 0x000fe2000bf01270 */
[----:B------:R-:W-:-:S03]  /*17a0*/  ISETP.GT.U32.AND P0, PT, R19, 0x1, PT ;  /* 0x000000011300780c */ /* 0x000fc60003f04070 */
[----:B------:R-:W-:-:S04]  /*17b0*/  USEL UR6, UR40, 0x1, UP0 ;  /* 0x0000000128067887 */ /* 0x000fc80008000000 */
[----:B------:R-:W-:-:S04]  /*17c0*/  UIADD3 UR6, UR39, UR40, -UR6 ;  /* 0x0000002827067290 */ /* 0x000fc8000fffe806 */
[----:B------:R-:W-:-:S04]  /*17d0*/  UIMAD.WIDE.U32 UR4, UR6, -0x33333333, URZ ;  /* 0xcccccccd060478a5 */ /* 0x000fc8000f8e003f */
[----:B------:R-:W-:-:S03]  /*17e0*/  USHF.R.U32.HI UR4, URZ, 0x2, UR5 ;  /* 0x000000023f047899 */ /* 0x000fc60008011605 */
[----:B------:R-:W-:Y:S01]  /*17f0*/  UMOV UR5, 0x400 ;  /* 0x0000040000057882 */ /* 0x000fe20000000000 */
[----:B------:R-:W-:Y:S02]  /*1800*/  UIMAD UR6, UR4, -0x5, UR6 ;  /* 0xfffffffb040678a4 */ /* 0x000fe4000f8e0206 */
[----:B--2---:R-:W-:-:S04]  /*1810*/  ULEA UR5, UR7, UR5, 0x18 ;  /* 0x0000000507057291 */ /* 0x004fc8000f8ec03f */
[----:B------:R-:W-:-:S04]  /*1820*/  ULEA UR6, UR6, UR5, 0x3 ;  /* 0x0000000506067291 */ /* 0x000fc8000f8e183f */
[----:B------:R-:W-:-:S04]  /*1830*/  UIADD3 UR6, UR6, 0x28, URZ ;  /* 0x0000002806067890 */ /* 0x000fc8000fffe03f */
[----:B------:R-:W-:-:S09]  /*1840*/  UPRMT UR6, URZ, 0x654, UR6 ;  /* 0x000006543f067896 */ /* 0x000fd20008000006 */
[----:B------:R-:W-:Y:S01]  /*1850*/  SYNCS.ARRIVE.TRANS64.RED.A1T0 RZ, [UR6], RZ ;  /* 0x000000ffffff79a7 */ /* 0x000fe20008100406 */
[----:B------:R-:W-:Y:S05]  /*1860*/  @P0 BRA `(.L_x_26) ;  /* 0x0000000000040947 */ /* 0x000fea0003800000 */
[----:B------:R-:W-:Y:S01]  /*1870*/  BPT.TRAP 0x1 ;  /* 0x000000040000795c */ /* 0x000fe20000300000 */
.L_x_26:
[----:B------:R-:W2:Y:S01]  /*1880*/  LDC R6, c[0x0][0x288] ;  /* 0x0000a200ff067b82 */ /* 0x000ea20000000800 */
[----:B------:R-:W-:Y:S01]  /*1890*/  LOP3.LUT R0, R22, 0x1, RZ, 0xc0, !PT ;  /* 0x0000000116007812 */ /* 0x000fe200078ec0ff */
[----:B------:R-:W-:Y:S01]  /*18a0*/  IMAD.SHL.U32 R13, R92, 0x80, RZ ;  /* 0x000000805c0d7824 */ /* 0x000fe200078e00ff */
[----:B01----:R-:W-:Y:S01]  /*18b0*/  SHF.R.U32.HI R3, RZ, 0x2, R18 ;  /* 0x00000002ff037819 */ /* 0x003fe20000011612 */
[----:B------:R-:W-:Y:S01]  /*18c0*/  UIADD3 UR39, UR40, UR39, URZ ;  /* 0x0000002728277290 */ /* 0x000fe2000fffe03f */
[----:B------:R-:W-:Y:S01]  /*18d0*/  LOP3.LUT R4, R18, 0x60, RZ, 0xc0, !PT ;  /* 0x0000006012047812 */ /* 0x000fe200078ec0ff */
[----:B------:R-:W-:Y:S01]  /*18e0*/  IMAD.SHL.U32 R8, R0, 0x40, RZ ;  /* 0x0000004000087824 */ /* 0x000fe200078e00ff */
[----:B------:R-:W-:Y:S01]  /*18f0*/  LOP3.LUT R5, R18, 0x3, RZ, 0xc0, !PT ;  /* 0x0000000312057812 */ /* 0x000fe200078ec0ff */
[----:B------:R-:W-:Y:S01]  /*1900*/  UISETP.GT.U32.AND UP0, UPT, UR39, 0x4, UPT ;  /* 0x000000042700788c */ /* 0x000fe2000bf04070 */
[----:B------:R-:W-:Y:S01]  /*1910*/  LOP3.LUT R3, R3, 0x7, RZ, 0xc0, !PT ;  /* 0x0000000703037812 */ /* 0x000fe200078ec0ff */
[----:B------:R-:W-:Y:S01]  /*1920*/  ULDC UR7, c[0x0][0x284] ;  /* 0x0000a10000077ab9 */ /* 0x000fe20000000800 */
[----:B------:R-:W-:Y:S01]  /*1930*/  SHF.R.U32.HI R4, RZ, 0x1, R4 ;  /* 0x00000001ff047819 */ /* 0x000fe20000011604 */
[----:B------:R-:W-:Y:S01]  /*1940*/  UISETP.LT.U32.AND UP0, UPT, UR40, 0x5, UP0 ;  /* 0x000000052800788c */ /* 0x000fe20008701070 */
[----:B------:R-:W-:Y:S01]  /*1950*/  SHF.R.S32.HI R21, RZ, 0x1f, R89 ;  /* 0x0000001fff157819 */ /* 0x000fe20000011459 */
[----:B------:R-:W-:Y:S01]  /*1960*/  UISETP.GE.U32.AND UP1, UPT, UR40, 0x5, UPT ;  /* 0x000000052800788c */ /* 0x000fe2000bf26070 */
[--C-:B------:R-:W-:Y:S01]  /*1970*/  IADD3 R7, RZ, -R4, -R3.reuse ;  /* 0x80000004ff077210 */ /* 0x100fe20007ffe803 */
[----:B------:R-:W-:Y:S01]  /*1980*/  ULDC.64 UR8, c[0x0][0x5d0] ;  /* 0x0001740000087ab9 */ /* 0x000fe20000000a00 */
[----:B------:R-:W-:Y:S01]  /*1990*/  LOP3.LUT R3, R8, 0x40, R3, 0xe2, !PT ;  /* 0x0000004008037812 */ /* 0x000fe200078ee203 */
[----:B------:R-:W-:Y:S01]  /*19a0*/  IMAD.SHL.U32 R8, R18, 0x2, RZ ;  /* 0x0000000212087824 */ /* 0x000fe200078e00ff */
[----:B------:R-:W-:Y:S01]  /*19b0*/  UIMAD.WIDE.U32 UR4, UR39, -0x33333333, URZ ;  /* 0xcccccccd270478a5 */ /* 0x000fe2000f8e003f */
[----:B------:R-:W-:Y:S01]  /*19c0*/  IMAD.WIDE R10, R91, 0x80, RZ ;  /* 0x000000805b0a7825 */ /* 0x000fe200078e02ff */
[----:B------:R-:W-:-:S02]  /*19d0*/  USEL UR6, URZ, 0x1, !UP0 ;  /* 0x000000013f067887 */ /* 0x000fc4000c000000 */
[----:B------:R-:W-:Y:S01]  /*19e0*/  LOP3.LUT R8, R13, 0x6, R8, 0xf8, !PT ;  /* 0x000000060d087812 */ /* 0x000fe200078ef808 */
[----:B--2---:R-:W-:Y:S01]  /*19f0*/  IMAD R12, R5, -0x2, R6 ;  /* 0xfffffffe050c7824 */ /* 0x004fe200078e0206 */
[----:B------:R-:W-:Y:S01]  /*1a00*/  ISETP.GE.AND P0, PT, R13, R6, PT ;  /* 0x000000060d00720c */ /* 0x000fe20003f06270 */
[----:B------:R-:W-:Y:S01]  /*1a10*/  IMAD.SHL.U32 R5, R91, 0x80, RZ ;  /* 0x000000805b057824 */ /* 0x000fe200078e00ff */
[----:B------:R-:W-:Y:S01]  /*1a20*/  SHF.R.S32.HI R9, RZ, 0x1f, R8 ;  /* 0x0000001fff097819 */ /* 0x000fe20000011408 */
[----:B------:R-:W-:Y:S01]  /*1a30*/  IMAD R6, R21, UR8, RZ ;  /* 0x0000000815067c24 */ /* 0x000fe2000f8e02ff */
[----:B------:R-:W-:Y:S01]  /*1a40*/  USHF.R.U32.HI UR4, URZ, 0x2, UR5 ;  /* 0x000000023f047899 */ /* 0x000fe20008011605 */
[----:B------:R-:W-:Y:S01]  /*1a50*/  IMAD R0, R0, -0x40, R7 ;  /* 0xffffffc000007824 */ /* 0x000fe200078e0207 */
[----:B------:R-:W-:Y:S01]  /*1a60*/  ISETP.GE.OR P0, PT, R5, UR7, P0 ;  /* 0x0000000705007c0c */ /* 0x000fe20008706670 */
[----:B------:R-:W-:Y:S01]  /*1a70*/  ULOP3.LUT UR38, UR38, UR6, URZ, 0x3c, !UPT ;  /* 0x0000000626267292 */ /* 0x000fe2000f8e3c3f */
[C---:B------:R-:W-:Y:S01]  /*1a80*/  IMAD R15, R89.reuse, UR9, R6 ;  /* 0x00000009590f7c24 */ /* 0x040fe2000f8e0206 */
[----:B------:R-:W-:Y:S01]  /*1a90*/  LOP3.LUT R105, R10, R3, R4, 0xfe, !PT ;  /* 0x000000030a697212 */ /* 0x000fe200078efe04 */
[----:B------:R-:W-:Y:S01]  /*1aa0*/  IMAD.WIDE.U32 R6, R89, UR8, R8 ;  /* 0x0000000859067c25 */ /* 0x000fe2000f8e0008 */
[----:B------:R-:W-:Y:S01]  /*1ab0*/  UIMAD UR39, UR4, -0x5, UR39 ;  /* 0xfffffffb042778a4 */ /* 0x000fe2000f8e0227 */
[----:B------:R-:W-:Y:S01]  /*1ac0*/  IADD3 R3, -R5, UR7, R0 ;  /* 0x0000000705037c10 */ /* 0x000fe2000fffe100 */
[----:B------:R-:W-:Y:S01]  /*1ad0*/  @UP1 ULOP3.LUT UR38, UR38, 0x1, UR4, 0x78, !UPT ;  /* 0x0000000126261892 */ /* 0x000fe2000f8e7804 */
[----:B------:R-:W-:-:S02]  /*1ae0*/  IMAD.IADD R7, R7, 0x1, R15 ;  /* 0x0000000107077824 */ /* 0x000fc400078e020f */
[----:B------:R-:W-:Y:S02]  /*1af0*/  IMAD.IADD R4, R12, 0x1, -R13 ;  /* 0x000000010c047824 */ /* 0x000fe400078e0a0d */
[----:B------:R-:W-:Y:S01]  /*1b00*/  IMAD.MOV.U32 R0, RZ, RZ, -0x1 ;  /* 0xffffffffff007424 */ /* 0x000fe200078e00ff */
[----:B------:R-:W-:Y:S06]  /*1b10*/  @P0 BRA `(.L_x_28) ;  /* 0x0000004000240947 */ /* 0x000fec0003800000 */
[----:B------:R-:W0:Y:S01]  /*1b20*/  LDC.64 R98, c[0x0][0x5c8] ;  /* 0x00017200ff627b82 */ /* 0x000e220000000a00 */
[----:B-----5:R-:W-:Y:S01]  /*1b30*/  FSETP.NEU.AND P0, PT, R88, RZ, PT ;  /* 0x000000ff5800720b */ /* 0x020fe20003f0d000 */
[----:B------:R-:W-:Y:S01]  /*1b40*/  BSSY B0, `(.L_x_28) ;  /* 0x0000406000007945 */ /* 0x000fe20003800000 */
[----:B------:R-:W-:-:S04]  /*1b50*/  ISETP.GT.AND P2, PT, R4, RZ, PT ;  /* 0x000000ff0400720c */ /* 0x000fc80003f44270 */
[----:B------:R-:W-:Y:S01]  /*1b60*/  ISETP.GT.AND P1, PT, R3, RZ, P2 ;  /* 0x000000ff0300720c */ /* 0x000fe20001724270 */
[-C--:B0-----:R-:W-:Y:S02]  /*1b70*/  IMAD R12, R11, R98.reuse, RZ ;  /* 0x000000620b0c7224 */ /* 0x081fe400078e02ff */
[----:B------:R-:W-:-:S04]  /*1b80*/  IMAD.WIDE.U32 R92, R105, R98, R6 ;  /* 0x00000062695c7225 */ /* 0x000fc800078e0006 */
[----:B------:R-:W-:-:S04]  /*1b90*/  IMAD R5, R105, R99, R12 ;  /* 0x0000006369057224 */ /* 0x000fc800078e020c */
[----:B------:R-:W-:Y:S01]  /*1ba0*/  IMAD.IADD R91, R93, 0x1, R5 ;  /* 0x000000015d5b7824 */ /* 0x000fe200078e0205 */
[----:B------:R-:W-:Y:S06]  /*1bb0*/  @!P0 BRA `(.L_x_29) ;  /* 0x0000002c00288947 */ /* 0x000fec0003800000 */
[----:B------:R-:W0:Y:S01]  /*1bc0*/  LDC.64 R96, c[0x0][0x5b8] ;  /* 0x00016e00ff607b82 */ /* 0x000e220000000a00 */
[----:B------:R-:W-:-:S07]  /*1bd0*/  ULDC.64 UR4, c[0x0][0x5c0] ;  /* 0x0001700000047ab9 */ /* 0x000fce0000000a00 */
[----:B------:R-:W1:Y:S08]  /*1be0*/  LDC.64 R100, c[0x0][0x5b0] ;  /* 0x00016c00ff647b82 */ /* 0x000e700000000a00 */
[----:B------:R-:W2:Y:S01]  /*1bf0*/  LDC.64 R102, c[0x0][0x5a8] ;  /* 0x00016a00ff667b82 */ /* 0x000ea20000000a00 */
[-C--:B0-----:R-:W-:Y:S02]  /*1c00*/  IMAD R6, R21, R96.reuse, RZ ;  /* 0x0000006015067224 */ /* 0x081fe400078e02ff */
[----:B------:R-:W-:-:S04]  /*1c10*/  IMAD.WIDE.U32 R94, R89, R96, R8 ;  /* 0x00000060595e7225 */ /* 0x000fc800078e0008 */
[----:B------:R-:W-:Y:S02]  /*1c20*/  IMAD R93, R89, R97, R6 ;  /* 0x00000061595d7224 */ /* 0x000fe400078e0206 */
[-C--:B-1----:R-:W-:Y:S02]  /*1c30*/  IMAD R10, R11, R100.reuse, RZ ;  /* 0x000000640b0a7224 */ /* 0x082fe400078e02ff */
[----:B------:R-:W-:Y:S02]  /*1c40*/  IMAD.IADD R13, R95, 0x1, R93 ;  /* 0x000000015f0d7824 */ /* 0x000fe400078e025d */
[----:B------:R-:W-:Y:S02]  /*1c50*/  IMAD.MOV.U32 R12, RZ, RZ, R94 ;  /* 0x000000ffff0c7224 */ /* 0x000fe400078e005e */
[C---:B------:R-:W-:Y:S02]  /*1c60*/  IMAD R97, R105.reuse, R101, R10 ;  /* 0x0000006569617224 */ /* 0x040fe400078e020a */
[----:B------:R-:W-:-:S04]  /*1c70*/  IMAD.WIDE.U32 R6, R105, R100, R12 ;  /* 0x0000006469067225 */ /* 0x000fc800078e000c */
[----:B------:R-:W-:Y:S01]  /*1c80*/  IMAD.IADD R5, R7, 0x1, R97 ;  /* 0x0000000107057824 */ /* 0x000fe200078e0261 */
[----:B--2---:R-:W-:-:S04]  /*1c90*/  LEA R14, P0, R6, R102, 0x1 ;  /* 0x00000066060e7211 */ /* 0x004fc800078008ff */
[----:B------:R-:W-:-:S05]  /*1ca0*/  LEA.HI.X R15, R6, R103, R5, 0x1, P0 ;  /* 0x00000067060f7211 */ /* 0x000fca00000f0c05 */
[----:B------:R0:W2:Y:S01]  /*1cb0*/  @P1 LDG.E.LTC128B.U16 R5, desc[UR36][R14.64] ;  /* 0x000000240e051981 */ /* 0x0000a2000c1e1520 */
[----:B------:R-:W-:Y:S01]  /*1cc0*/  LEA R10, P0, R92, UR4, 0x1 ;  /* 0x000000045c0a7c11 */ /* 0x000fe2000f8008ff */
[----:B------:R-:W-:Y:S01]  /*1cd0*/  IMAD.WIDE.U32 R6, R105, R100, R8 ;  /* 0x0000006469067225 */ /* 0x000fe200078e0008 */
[----:B------:R-:W-:Y:S03]  /*1ce0*/  BSSY B1, `(.L_x_30) ;  /* 0x0000012000017945 */ /* 0x000fe60003800000 */
[----:B------:R-:W-:Y:S02]  /*1cf0*/  IMAD.IADD R7, R97, 0x1, R7 ;  /* 0x0000000161077824 */ /* 0x000fe400078e0207 */
[----:B------:R-:W-:Y:S01]  /*1d00*/  IMAD.WIDE.U32 R20, R89, R96, R6 ;  /* 0x0000006059147225 */ /* 0x000fe200078e0006 */
[----:B0-----:R-:W-:-:S03]  /*1d10*/  SHF.L.U64.HI R15, R100, 0x3, R101 ;  /* 0x00000003640f7819 */ /* 0x001fc60000010265 */
[----:B------:R-:W-:Y:S01]  /*1d20*/  IMAD.IADD R7, R93, 0x1, R21 ;  /* 0x000000015d077824 */ /* 0x000fe200078e0215 */
[----:B------:R-:W-:Y:S01]  /*1d30*/  LEA R6, P4, R20, R102, 0x1 ;  /* 0x0000006614067211 */ /* 0x000fe200078808ff */
[----:B------:R-:W-:-:S03]  /*1d40*/  IMAD.SHL.U32 R14, R100, 0x8, RZ ;  /* 0x00000008640e7824 */ /* 0x000fc600078e00ff */
[----:B------:R-:W-:Y:S01]  /*1d50*/  LEA.HI.X R7, R20, R103, R7, 0x1, P4 ;  /* 0x0000006714077211 */ /* 0x000fe200020f0c07 */
[----:B--2---:R-:W-:-:S04]  /*1d60*/  IMAD.U32 R11, R5, 0x10000, RZ ;  /* 0x00010000050b7824 */ /* 0x004fc800078e00ff */
[----:B------:R-:W-:-:S04]  /*1d70*/  FMUL R11, R11, R88 ;  /* 0x000000580b0b7220 */ /* 0x000fc80000400000 */
[----:B------:R-:W-:Y:S01]  /*1d80*/  FFMA R24, R24, R23, R11 ;  /* 0x0000001718187223 */ /* 0x000fe2000000000b */
[----:B------:R-:W-:Y:S02]  /*1d90*/  LEA.HI.X R11, R92, UR5, R91, 0x1, P0 ;  /* 0x000000055c0b7c11 */ /* 0x000fe400080f0c5b */
[----:B------:R-:W-:Y:S02]  /*1da0*/  ISETP.GT.AND P0, PT, R4, 0x1, PT ;  /* 0x000000010400780c */ /* 0x000fe40003f04270 */
[----:B------:R-:W-:Y:S02]  /*1db0*/  F2FP.BF16.F32.PACK_AB R24, RZ, R24 ;  /* 0x00000018ff18723e */ /* 0x000fe400000010ff */
[----:B------:R-:W-:-:S03]  /*1dc0*/  ISETP.GT.AND P3, PT, R3, RZ, P0 ;  /* 0x000000ff0300720c */ /* 0x000fc60000764270 */
[----:B------:R0:W-:Y:S10]  /*1dd0*/  @P1 STG.E.U16 desc[UR36][R10.64], R24 ;  /* 0x000000180a001986 */ /* 0x0001f4000c101524 */
[----:B------:R-:W-:Y:S05]  /*1de0*/  @!P3 BRA `(.L_x_31) ;  /* 0x000000000004b947 */ /* 0x000fea0003800000 */
[----:B------:R1:W5:Y:S02]  /*1df0*/  LDG.E.LTC128B.U16 R5, desc[UR36][R6.64+0x2] ;  /* 0x0000022406057981 */ /* 0x000364000c1e1520 */
.L_x_31:
[----:B------:R-:W-:Y:S05]  /*1e00*/  BSYNC B1 ;  /* 0x0000000000017941 */ /* 0x000fea0003800000 */
.L_x_30:
[----:B-----5:R-:W-:Y:S01]  /*1e10*/  IMAD.U32 R91, R5, 0x10000, RZ ;  /* 0x00010000055b7824 */ /* 0x020fe200078e00ff */
[----:B------:R-:W-:Y:S01]  /*1e20*/  ISETP.GT.AND P2, PT, R3, 0x8, P2 ;  /* 0x000000080300780c */ /* 0x000fe20001744270 */
[----:B------:R-:W-:Y:S01]  /*1e30*/  IMAD.WIDE.U32 R20, R105, R100, R14 ;  /* 0x0000006469147225 */ /* 0x000fe200078e000e */
[----:B0-----:R-:W-:-:S03]  /*1e40*/  PRMT R24, R5, 0x7610, R24 ;  /* 0x0000761005187816 */ /* 0x001fc60000000018 */
[----:B------:R-:W-:Y:S01]  /*1e50*/  FMUL R12, R91, R88 ;  /* 0x000000585b0c7220 */ /* 0x000fe20000400000 */
[----:B------:R-:W-:Y:S01]  /*1e60*/  IMAD.IADD R97, R97, 0x1, R21 ;  /* 0x0000000161617824 */ /* 0x000fe200078e0215 */
[----:B------:R-:W-:Y:S02]  /*1e70*/  IADD3 R94, P1, R94, R20, RZ ;  /* 0x000000145e5e7210 */ /* 0x000fe40007f3e0ff */
[----:B------:R-:W-:-:S03]  /*1e80*/  FFMA R12, R25, R23, R12 ;  /* 0x00000017190c7223 */ /* 0x000fc6000000000c */
[----:B------:R-:W-:Y:S02]  /*1e90*/  IMAD.X R13, R97, 0x1, R13, P1 ;  /* 0x00000001610d7824 */ /* 0x000fe400008e060d */
[----:B------:R-:W-:Y:S02]  /*1ea0*/  F2FP.BF16.F32.PACK_AB R12, RZ, R12 ;  /* 0x0000000cff0c723e */ /* 0x000fe400000010ff */
[----:B------:R-:W-:Y:S02]  /*1eb0*/  LEA R14, P1, R94, R102, 0x1 ;  /* 0x000000665e0e7211 */ /* 0x000fe400078208ff */
[----:B------:R-:W-:Y:S02]  /*1ec0*/  PRMT R21, R12, 0x7610, R21 ;  /* 0x000076100c157816 */ /* 0x000fe40000000015 */
[----:B------:R-:W-:-:S03]  /*1ed0*/  LEA.HI.X R15, R94, R103, R13, 0x1, P1 ;  /* 0x000000675e0f7211 */ /* 0x000fc600008f0c0d */
[----:B------:R0:W-:Y:S04]  /*1ee0*/  @P3 STG.E.U16 desc[UR36][R10.64+0x2], R21 ;  /* 0x000002150a003986 */ /* 0x0001e8000c101524 */
[----:B------:R-:W2:Y:S01]  /*1ef0*/  @P2 LDG.E.LTC128B.U16 R24, desc[UR36][R14.64] ;  /* 0x000000240e182981 */ /* 0x000ea2000c1e1520 */
[----:B------:R-:W-:Y:S01]  /*1f00*/  IADD3 R20, P1, R8, R20, RZ ;  /* 0x0000001408147210 */ /* 0x000fe20007f3e0ff */
[----:B------:R-:W-:Y:S01]  /*1f10*/  BSSY B1, `(.L_x_32) ;  /* 0x0000011000017945 */ /* 0x000fe20003800000 */
[C---:B------:R-:W-:Y:S02]  /*1f20*/  SHF.L.U64.HI R13, R98.reuse, 0x4, R99 ;  /* 0x00000004620d7819 */ /* 0x040fe40000010263 */
[----:B------:R-:W-:Y:S01]  /*1f30*/  ISETP.GT.AND P0, PT, R3, 0x8, P0 ;  /* 0x000000080300780c */ /* 0x000fe20000704270 */
[----:B0-----:R-:W-:Y:S01]  /*1f40*/  IMAD.X R21, R9, 0x1, R97, P1 ;  /* 0x0000000109157824 */ /* 0x001fe200008e0661 */
[----:B------:R-:W-:Y:S01]  /*1f50*/  LEA R12, P1, R98, R10, 0x4 ;  /* 0x0000000a620c7211 */ /* 0x000fe200078220ff */
[----:B------:R-:W-:-:S04]  /*1f60*/  IMAD.WIDE.U32 R20, R89, R96, R20 ;  /* 0x0000006059147225 */ /* 0x000fc800078e0014 */
[----:B------:R-:W-:Y:S01]  /*1f70*/  IMAD.X R13, R13, 0x1, R11, P1 ;  /* 0x000000010d0d7824 */ /* 0x000fe200008e060b */
[----:B------:R-:W-:Y:S01]  /*1f80*/  LEA R8, P3, R20, R102, 0x1 ;  /* 0x0000006614087211 */ /* 0x000fe200078608ff */
[----:B------:R-:W-:-:S05]  /*1f90*/  IMAD.IADD R9, R93, 0x1, R21 ;  /* 0x000000015d097824 */ /* 0x000fca00078e0215 */
[----:B------:R-:W-:Y:S01]  /*1fa0*/  LEA.HI.X R9, R20, R103, R9, 0x1, P3 ;  /* 0x0000006714097211 */ /* 0x000fe200018f0c09 */
[----:B--2---:R-:W-:-:S04]  /*1fb0*/  IMAD.U32 R5, R24, 0x10000, RZ ;  /* 0x0001000018057824 */ /* 0x004fc800078e00ff */
[----:B------:R-:W-:-:S04]  /*1fc0*/  FMUL R5, R5, R88 ;  /* 0x0000005805057220 */ /* 0x000fc80000400000 */
[----:B------:R-:W-:-:S05]  /*1fd0*/  FFMA R5, R26, R23, R5 ;  /* 0x000000171a057223 */ /* 0x000fca0000000005 */
[----:B------:R-:W-:-:S05]  /*1fe0*/  F2FP.BF16.F32.PACK_AB R5, RZ, R5 ;  /* 0x00000005ff05723e */ /* 0x000fca00000010ff */
[----:B------:R0:W-:Y:S01]  /*1ff0*/  @P2 STG.E.U16 desc[UR36][R12.64], R5 ;  /* 0x000000050c002986 */ /* 0x0001e2000c101524 */
[----:B------:R-:W-:Y:S05]  /*2000*/  @!P0 BRA `(.L_x_33) ;  /* 0x0000000000048947 */ /* 0x000fea0003800000 */
[----:B------:R2:W5:Y:S02]  /*2010*/  LDG.E.LTC128B.U16 R24, desc[UR36][R8.64+0x2] ;  /* 0x0000022408187981 */ /* 0x000564000c1e1520 */
.L_x_33:
[----:B------:R-:W-:Y:S05]  /*2020*/  BSYNC B1 ;  /* 0x0000000000017941 */ /* 0x000fea0003800000 */
.L_x_32:
[----:B0----5:R-:W-:Y:S01]  /*2030*/  IMAD.U32 R5, R24, 0x10000, RZ ;  /* 0x0001000018057824 */ /* 0x021fe200078e00ff */
[----:B------:R-:W-:Y:S01]  /*2040*/  ISETP.GT.AND P1, PT, R4, 0x8, PT ;  /* 0x000000080400780c */ /* 0x000fe20003f24270 */
[----:B------:R-:W-:Y:S02]  /*2050*/  BSSY B1, `(.L_x_34) ;  /* 0x0000008000017945 */ /* 0x000fe40003800000 */
[----:B------:R-:W-:Y:S01]  /*2060*/  FMUL R14, R5, R88 ;  /* 0x00000058050e7220 */ /* 0x000fe20000400000 */
[----:B------:R-:W-:-:S03]  /*2070*/  ISETP.GT.AND P2, PT, R3, RZ, P1 ;  /* 0x000000ff0300720c */ /* 0x000fc60000f44270 */
[----:B------:R-:W-:-:S05]  /*2080*/  FFMA R14, R27, R23, R14 ;  /* 0x000000171b0e7223 */ /* 0x000fca000000000e */
[----:B------:R-:W-:-:S05]  /*2090*/  F2FP.BF16.F32.PACK_AB R14, RZ, R14 ;  /* 0x0000000eff0e723e */ /* 0x000fca00000010ff */
[----:B------:R0:W-:Y:S01]  /*20a0*/  @P0 STG.E.U16 desc[UR36][R12.64+0x2], R14 ;  /* 0x0000020e0c000986 */ /* 0x0001e2000c101524 */
[----:B------:R-:W-:Y:S05]  /*20b0*/  @!P2 BRA `(.L_x_35) ;  /* 0x000000000004a947 */ /* 0x000fea0003800000 */
[----:B------:R3:W5:Y:S02]  /*20c0*/  LDG.E.LTC128B.U16 R24, desc[UR36][R6.64+0x10] ;  /* 0x0000102406187981 */ /* 0x000764000c1e1520 */
.L_x_35:
[----:B------:R-:W-:Y:S05]  /*20d0*/  BSYNC B1 ;  /* 0x0000000000017941 */ /* 0x000fea0003800000 */
.L_x_34:
[----:B-----5:R-:W-:Y:S01]  /*20e0*/  IMAD.U32 R5, R24, 0x10000, RZ ;  /* 0x0001000018057824 */ /* 0x020fe200078e00ff */
        /* <DEDUP_REMOVED lines=9> */
.L_x_37:
[----:B------:R-:W-:Y:S05]  /*2180*/  BSYNC B1 ;  /* 0x0000000000017941 */ /* 0x000fea0003800000 */
.L_x_36:
[----:B----45:R-:W-:Y:S01]  /*2190*/  IMAD.U32 R5, R24, 0x10000, RZ ;  /* 0x0001000018057824 */ /* 0x030fe200078e00ff */
[----:B------:R-:W-:Y:S01]  /*21a0*/  ISETP.GT.AND P1, PT, R3, 0x8, P1 ;  /* 0x000000080300780c */ /* 0x000fe20000f24270 */
[----:B------:R-:W-:Y:S02]  /*21b0*/  BSSY B1, `(.L_x_38) ;  /* 0x0000007000017945 */ /* 0x000fe40003800000 */
[----:B0-----:R-:W-:-:S04]  /*21c0*/  FMUL R14, R5, R88 ;  /* 0x00000058050e7220 */ /* 0x001fc80000400000 */
[----:B------:R-:W-:-:S05]  /*21d0*/  FFMA R14, R29, R23, R14 ;  /* 0x000000171d0e7223 */ /* 0x000fca000000000e */
[----:B------:R-:W-:-:S05]  /*21e0*/  F2FP.BF16.F32.PACK_AB R14, RZ, R14 ;  /* 0x0000000eff0e723e */ /* 0x000fca00000010ff */
[----:B------:R0:W-:Y:S01]  /*21f0*/  @P3 STG.E.U16 desc[UR36][R10.64+0x12], R14 ;  /* 0x0000120e0a003986 */ /* 0x0001e2000c101524 */
[----:B------:R-:W-:Y:S05]  /*2200*/  @!P1 BRA `(.L_x_39) ;  /* 0x0000000000049947 */ /* 0x000fea0003800000 */
[----:B------:R4:W5:Y:S02]  /*2210*/  LDG.E.LTC128B.U16 R24, desc[UR36][R8.64+0x10] ;  /* 0x0000102408187981 */ /* 0x000964000c1e1520 */
.L_x_39:
[----:B------:R-:W-:Y:S05]  /*2220*/  BSYNC B1 ;  /* 0x0000000000017941 */ /* 0x000fea0003800000 */
.L_x_38:
[----:B-----5:R-:W-:Y:S01]  /*2230*/  IMAD.U32 R5, R24, 0x10000, RZ ;  /* 0x0001000018057824 */ /* 0x020fe200078e00ff */
[----:B------:R-:W-:Y:S01]  /*2240*/  ISETP.GT.AND P0, PT, R3, 0x8, P0 ;  /* 0x000000080300780c */ /* 0x000fe20000704270 */
[----:B------:R-:W-:Y:S02]  /*2250*/  BSSY B1, `(.L_x_40) ;  /* 0x0000007000017945 */ /* 0x000fe40003800000 */
[----:B------:R-:W-:-:S04]  /*2260*/  FMUL R5, R5, R88 ;  /* 0x0000005805057220 */ /* 0x000fc80000400000 */
[----:B------:R-:W-:-:S05]  /*2270*/  FFMA R5, R30, R23, R5 ;  /* 0x000000171e057223 */ /* 0x000fca0000000005 */
[----:B------:R-:W-:-:S05]  /*2280*/  F2FP.BF16.F32.PACK_AB R5, RZ, R5 ;  /* 0x00000005ff05723e */ /* 0x000fca00000010ff */
[----:B------:R0:W-:Y:S01]  /*2290*/  @P1 STG.E.U16 desc[UR36][R12.64+0x10], R5 ;  /* 0x000010050c001986 */ /* 0x0001e2000c101524 */
[----:B------:R-:W-:Y:S05]  /*22a0*/  @!P0 BRA `(.L_x_41) ;  /* 0x0000000000048947 */ /* 0x000fea0003800000 */
[----:B------:R0:W5:Y:S02]  /*22b0*/  LDG.E.LTC128B.U16 R24, desc[UR36][R8.64+0x12] ;  /* 0x0000122408187981 */ /* 0x000164000c1e1520 */
.L_x_41:
[----:B------:R-:W-:Y:S05]  /*22c0*/  BSYNC B1 ;  /* 0x0000000000017941 */ /* 0x000fea0003800000 */
.L_x_40:
        /* <DEDUP_REMOVED lines=10> */
.L_x_43:
[----:B------:R-:W-:Y:S05]  /*2370*/  BSYNC B1 ;  /* 0x0000000000017941 */ /* 0x000fea0003800000 */
.L_x_42:
        /* <DEDUP_REMOVED lines=10> */
.L_x_45:
[----:B------:R-:W-:Y:S05]  /*2420*/  BSYNC B1 ;  /* 0x0000000000017941 */ /* 0x000fea0003800000 */
.L_x_44:
[----:B0----5:R-:W-:Y:S01]  /*2430*/  IMAD.U32 R5, R24, 0x10000, RZ ;  /* 0x0001000018057824 */ /* 0x021fe200078e00ff */
        /* <DEDUP_REMOVED lines=8> */
.L_x_47:
[----:B------:R-:W-:Y:S05]  /*24c0*/  BSYNC B1 ;  /* 0x0000000000017941 */ /* 0x000fea0003800000 */
.L_x_46:
        /* <DEDUP_REMOVED lines=9> */
.L_x_49:
[----:B------:R-:W-:Y:S05]  /*2560*/  BSYNC B1 ;  /* 0x0000000000017941 */ /* 0x000fea0003800000 */
.L_x_48:
        /* <DEDUP_REMOVED lines=10> */
.L_x_51:
[----:B------:R-:W-:Y:S05]  /*2610*/  BSYNC B1 ;  /* 0x0000000000017941 */ /* 0x000fea0003800000 */
.L_x_50:
        /* <DEDUP_REMOVED lines=10> */
.L_x_53:
[----:B------:R-:W-:Y:S05]  /*26c0*/  BSYNC B1 ;  /* 0x0000000000017941 */ /* 0x000fea0003800000 */
.L_x_52:
        /* <DEDUP_REMOVED lines=9> */
.L_x_55:
[----:B------:R-:W-:Y:S05]  /*2760*/  BSYNC B1 ;  /* 0x0000000000017941 */ /* 0x000fea0003800000 */
.L_x_54:
        /* <DEDUP_REMOVED lines=9> */
.L_x_57:
[----:B------:R-:W-:Y:S05]  /*2800*/  BSYNC B1 ;  /* 0x0000000000017941 */ /* 0x000fea0003800000 */
.L_x_56:
        /* <DEDUP_REMOVED lines=10> */
.L_x_59:
[----:B------:R-:W-:Y:S05]  /*28b0*/  BSYNC B1 ;  /* 0x0000000000017941 */ /* 0x000fea0003800000 */
.L_x_58:
        /* <DEDUP_REMOVED lines=10> */
.L_x_61:
[----:B------:R-:W-:Y:S05]  /*2960*/  BSYNC B1 ;  /* 0x0000000000017941 */ /* 0x000fea0003800000 */
.L_x_60:
        /* <DEDUP_REMOVED lines=9> */
.L_x_63:
[----:B------:R-:W-:Y:S05]  /*2a00*/  BSYNC B1 ;  /* 0x0000000000017941 */ /* 0x000fea0003800000 */
.L_x_62:
        /* <DEDUP_REMOVED lines=9> */
.L_x_65:
[----:B------:R-:W-:Y:S05]  /*2aa0*/  BSYNC B1 ;  /* 0x0000000000017941 */ /* 0x000fea0003800000 */
.L_x_64:
        /* <DEDUP_REMOVED lines=10> */
.L_x_67:
[----:B------:R-:W-:Y:S05]  /*2b50*/  BSYNC B1 ;  /* 0x0000000000017941 */ /* 0x000fea0003800000 */
.L_x_66:
        /* <DEDUP_REMOVED lines=10> */
.L_x_69:
[----:B------:R-:W-:Y:S05]  /*2c00*/  BSYNC B1 ;  /* 0x0000000000017941 */ /* 0x000fea0003800000 */
.L_x_68:
        /* <DEDUP_REMOVED lines=9> */
.L_x_71:
[----:B------:R-:W-:Y:S05]  /*2ca0*/  BSYNC B1 ;  /* 0x0000000000017941 */ /* 0x000fea0003800000 */
.L_x_70:
        /* <DEDUP_REMOVED lines=9> */
.L_x_73:
[----:B------:R-:W-:Y:S05]  /*2d40*/  BSYNC B1 ;  /* 0x0000000000017941 */ /* 0x000fea0003800000 */
.L_x_72:
        /* <DEDUP_REMOVED lines=10> */
.L_x_75:
[----:B------:R-:W-:Y:S05]  /*2df0*/  BSYNC B1 ;  /* 0x0000000000017941 */ /* 0x000fea0003800000 */
.L_x_74:
        /* <DEDUP_REMOVED lines=10> */
.L_x_77:
[----:B------:R-:W-:Y:S05]  /*2ea0*/  BSYNC B1 ;  /* 0x0000000000017941 */ /* 0x000fea0003800000 */
.L_x_76:
        /* <DEDUP_REMOVED lines=9> */
.L_x_79:
[----:B------:R-:W-:Y:S05]  /*2f40*/  BSYNC B1 ;  /* 0x0000000000017941 */ /* 0x000fea0003800000 */
.L_x_78:
        /* <DEDUP_REMOVED lines=9> */
.L_x_81:
[----:B------:R-:W-:Y:S05]  /*2fe0*/  BSYNC B1 ;  /* 0x0000000000017941 */ /* 0x000fea0003800000 */
.L_x_80:
        /* <DEDUP_REMOVED lines=10> */
.L_x_83:
[----:B------:R-:W-:Y:S05]  /*3090*/  BSYNC B1 ;  /* 0x0000000000017941 */ /* 0x000fea0003800000 */
.L_x_82:
        /* <DEDUP_REMOVED lines=10> */
.L_x_85:
[----:B------:R-:W-:Y:S05]  /*3140*/  BSYNC B1 ;  /* 0x0000000000017941 */ /* 0x000fea0003800000 */
.L_x_84:
        /* <DEDUP_REMOVED lines=9> */
.L_x_87:
[----:B------:R-:W-:Y:S05]  /*31e0*/  BSYNC B1 ;  /* 0x0000000000017941 */ /* 0x000fea0003800000 */
.L_x_86:
        /* <DEDUP_REMOVED lines=9> */
.L_x_89:
[----:B------:R-:W-:Y:S05]  /*3280*/  BSYNC B1 ;  /* 0x0000000000017941 */ /* 0x000fea0003800000 */
.L_x_88:
        /* <DEDUP_REMOVED lines=10> */
.L_x_91:
[----:B------:R-:W-:Y:S05]  /*3330*/  BSYNC B1 ;  /* 0x0000000000017941 */ /* 0x000fea0003800000 */
.L_x_90:
        /* <DEDUP_REMOVED lines=10> */
.L_x_93:
[----:B------:R-:W-:Y:S05]  /*33e0*/  BSYNC B1 ;  /* 0x0000000000017941 */ /* 0x000fea0003800000 */
.L_x_92:
        /* <DEDUP_REMOVED lines=9> */
.L_x_95:
[----:B------:R-:W-:Y:S05]  /*3480*/  BSYNC B1 ;  /* 0x0000000000017941 */ /* 0x000fea0003800000 */
.L_x_94:
        /* <DEDUP_REMOVED lines=9> */
.L_x_97:
[----:B------:R-:W-:Y:S05]  /*3520*/  BSYNC B1 ;  /* 0x0000000000017941 */ /* 0x000fea0003800000 */
.L_x_96:
        /* <DEDUP_REMOVED lines=10> */
.L_x_99:
[----:B------:R-:W-:Y:S05]  /*35d0*/  BSYNC B1 ;  /* 0x0000000000017941 */ /* 0x000fea0003800000 */
.L_x_98:
        /* <DEDUP_REMOVED lines=10> */
.L_x_101:
[----:B------:R-:W-:Y:S05]  /*3680*/  BSYNC B1 ;  /* 0x0000000000017941 */ /* 0x000fea0003800000 */
.L_x_100:
        /* <DEDUP_REMOVED lines=9> */
.L_x_103:
[----:B------:R-:W-:Y:S05]  /*3720*/  BSYNC B1 ;  /* 0x0000000000017941 */ /* 0x000fea0003800000 */
.L_x_102:
        /* <DEDUP_REMOVED lines=9> */
.L_x_105:
[----:B------:R-:W-:Y:S05]  /*37c0*/  BSYNC B1 ;  /* 0x0000000000017941 */ /* 0x000fea0003800000 */
.L_x_104:
        /* <DEDUP_REMOVED lines=10> */
.L_x_107:
[----:B------:R-:W-:Y:S05]  /*3870*/  BSYNC B1 ;  /* 0x0000000000017941 */ /* 0x000fea0003800000 */
.L_x_106:
        /* <DEDUP_REMOVED lines=10> */
.L_x_109:
[----:B------:R-:W-:Y:S05]  /*3920*/  BSYNC B1 ;  /* 0x0000000000017941 */ /* 0x000fea0003800000 */
.L_x_108:
        /* <DEDUP_REMOVED lines=9> */
.L_x_111:
[----:B------:R-:W-:Y:S05]  /*39c0*/  BSYNC B1 ;  /* 0x0000000000017941 */ /* 0x000fea0003800000 */
.L_x_110:
        /* <DEDUP_REMOVED lines=9> */
.L_x_113:
[----:B------:R-:W-:Y:S05]  /*3a60*/  BSYNC B1 ;  /* 0x0000000000017941 */ /* 0x000fea0003800000 */
.L_x_112:
        /* <DEDUP_REMOVED lines=10> */
.L_x_115:
[----:B------:R-:W-:Y:S05]  /*3b10*/  BSYNC B1 ;  /* 0x0000000000017941 */ /* 0x000fea0003800000 */
.L_x_114:
        /* <DEDUP_REMOVED lines=10> */
.L_x_117:
[----:B------:R-:W-:Y:S05]  /*3bc0*/  BSYNC B1 ;  /* 0x0000000000017941 */ /* 0x000fea0003800000 */
.L_x_116:
        /* <DEDUP_REMOVED lines=9> */
.L_x_119:
[----:B------:R-:W-:Y:S05]  /*3c60*/  BSYNC B1 ;  /* 0x0000000000017941 */ /* 0x000fea0003800000 */
.L_x_118:
        /* <DEDUP_REMOVED lines=9> */
.L_x_121:
[----:B------:R-:W-:Y:S05]  /*3d00*/  BSYNC B1 ;  /* 0x0000000000017941 */ /* 0x000fea0003800000 */
.L_x_120:
        /* <DEDUP_REMOVED lines=10> */
.L_x_123:
[----:B------:R-:W-:Y:S05]  /*3db0*/  BSYNC B1 ;  /* 0x0000000000017941 */ /* 0x000fea0003800000 */
.L_x_122:
        /* <DEDUP_REMOVED lines=10> */
.L_x_125:
[----:B------:R-:W-:Y:S05]  /*3e60*/  BSYNC B1 ;  /* 0x0000000000017941 */ /* 0x000fea0003800000 */
.L_x_124:
        /* <DEDUP_REMOVED lines=9> */
.L_x_127:
[----:B------:R-:W-:Y:S05]  /*3f00*/  BSYNC B1 ;  /* 0x0000000000017941 */ /* 0x000fea0003800000 */
.L_x_126:
        /* <DEDUP_REMOVED lines=9> */
.L_x_129:
[----:B------:R-:W-:Y:S05]  /*3fa0*/  BSYNC B1 ;  /* 0x0000000000017941 */ /* 0x000fea0003800000 */
.L_x_128:
        /* <DEDUP_REMOVED lines=10> */
.L_x_131:
[----:B------:R-:W-:Y:S05]  /*4050*/  BSYNC B1 ;  /* 0x0000000000017941 */ /* 0x000fea0003800000 */
.L_x_130:
        /* <DEDUP_REMOVED lines=10> */
.L_x_133:
[----:B------:R-:W-:Y:S05]  /*4100*/  BSYNC B1 ;  /* 0x0000000000017941 */ /* 0x000fea0003800000 */
.L_x_132:
        /* <DEDUP_REMOVED lines=9> */
.L_x_135:
[----:B------:R-:W-:Y:S05]  /*41a0*/  BSYNC B1 ;  /* 0x0000000000017941 */ /* 0x000fea0003800000 */
.L_x_134:
        /* <DEDUP_REMOVED lines=9> */
.L_x_137:
[----:B------:R-:W-:Y:S05]  /*4240*/  BSYNC B1 ;  /* 0x0000000000017941 */ /* 0x000fea0003800000 */
.L_x_136:
        /* <DEDUP_REMOVED lines=10> */
.L_x_139:
[----:B------:R-:W-:Y:S05]  /*42f0*/  BSYNC B1 ;  /* 0x0000000000017941 */ /* 0x000fea0003800000 */
.L_x_138:
        /* <DEDUP_REMOVED lines=10> */
.L_x_141:
[----:B------:R-:W-:Y:S05]  /*43a0*/  BSYNC B1 ;  /* 0x0000000000017941 */ /* 0x000fea0003800000 */
.L_x_140:
        /* <DEDUP_REMOVED lines=9> */
.L_x_143:
[----:B------:R-:W-:Y:S05]  /*4440*/  BSYNC B1 ;  /* 0x0000000000017941 */ /* 0x000fea0003800000 */
.L_x_142:
        /* <DEDUP_REMOVED lines=9> */
.L_x_145:
[----:B------:R-:W-:Y:S05]  /*44e0*/  BSYNC B1 ;  /* 0x0000000000017941 */ /* 0x000fea0003800000 */
.L_x_144:
        /* <DEDUP_REMOVED lines=10> */
.L_x_147:
[----:B------:R-:W-:Y:S05]  /*4590*/  BSYNC B1 ;  /* 0x0000000000017941 */ /* 0x000fea0003800000 */
.L_x_146:
[----:B-----5:R-:W-:Y:S01]  /*45a0*/  IMAD.U32 R5, R24, 0x10000, RZ ;  /* 0x0001000018057824 */ /* 0x020fe200078e00ff */
[----:B------:R-:W-:Y:S01]  /*45b0*/  ISETP.GT.AND P0, PT, R4, 0x79, PT ;  /* 0x000000790400780c */ /* 0x000fe20003f04270 */
[----:B------:R-:W-:Y:S01]  /*45c0*/  @P2 IMAD.MOV.U32 R4, RZ, RZ, R10 ;  /* 0x000000ffff042224 */ /* 0x000fe200078e000a */
[----:B------:R-:W-:Y:S01]  /*45d0*/  BSSY B1, `(.L_x_148) ;  /* 0x000000a000017945 */ /* 0x000fe20003800000 */
[----:B------:R-:W-:Y:S01]  /*45e0*/  FMUL R5, R5, R88 ;  /* 0x0000005805057220 */ /* 0x000fe20000400000 */
[----:B------:R-:W-:-:S03]  /*45f0*/  ISETP.GT.AND P3, PT, R3, RZ, P0 ;  /* 0x000000ff0300720c */ /* 0x000fc60000764270 */
[----:B------:R-:W-:-:S05]  /*4600*/  FFMA R5, R84, R23, R5 ;  /* 0x0000001754057223 */ /* 0x000fca0000000005 */
[----:B------:R-:W-:-:S04]  /*4610*/  F2FP.BF16.F32.PACK_AB R5, RZ, R5 ;  /* 0x00000005ff05723e */ /* 0x000fc800000010ff */
[----:B0-----:R-:W-:Y:S01]  /*4620*/  PRMT R14, R5, 0x7610, R14 ;  /* 0x00007610050e7816 */ /* 0x001fe2000000000e */
[----:B------:R-:W-:-:S05]  /*4630*/  @P2 IMAD.MOV.U32 R5, RZ, RZ, R11 ;  /* 0x000000ffff052224 */ /* 0x000fca00078e000b */
[----:B------:R0:W-:Y:S01]  /*4640*/  @P2 STG.E.U16 desc[UR36][R4.64+0xf0], R14 ;  /* 0x0000f00e04002986 */ /* 0x0001e2000c101524 */
[----:B------:R-:W-:Y:S05]  /*4650*/  @!P3 BRA `(.L_x_149) ;  /* 0x000000000004b947 */ /* 0x000fea0003800000 */
[----:B------:R0:W5:Y:S02]  /*4660*/  LDG.E.LTC128B.U16 R24, desc[UR36][R6.64+0xf2] ;  /* 0x0000f22406187981 */ /* 0x000164000c1e1520 */
.L_x_149:
[----:B------:R-:W-:Y:S05]  /*4670*/  BSYNC B1 ;  /* 0x0000000000017941 */ /* 0x000fea0003800000 */
.L_x_148:
        /* <DEDUP_REMOVED lines=9> */
.L_x_151:
[----:B------:R-:W-:Y:S05]  /*4710*/  BSYNC B1 ;  /* 0x0000000000017941 */ /* 0x000fea0003800000 */
.L_x_150:
[----:B-----5:R-:W-:Y:S01]  /*4720*/  IMAD.U32 R5, R24, 0x10000, RZ ;  /* 0x0001000018057824 */ /* 0x020fe200078e00ff */
[----:B------:R-:W-:Y:S01]  /*4730*/  ISETP.GT.AND P0, PT, R3, 0x8, P0 ;  /* 0x000000080300780c */ /* 0x000fe20000704270 */
[----:B0-----:R-:W-:Y:S01]  /*4740*/  @P1 IMAD.MOV.U32 R4, RZ, RZ, R12 ;  /* 0x000000ffff041224 */ /* 0x001fe200078e000c */
[----:B------:R-:W-:Y:S01]  /*4750*/  BSSY B1, `(.L_x_152) ;  /* 0x0000009000017945 */ /* 0x000fe20003800000 */
[----:B------:R-:W-:-:S04]  /*4760*/  FMUL R5, R5, R88 ;  /* 0x0000005805057220 */ /* 0x000fc80000400000 */
[----:B------:R-:W-:-:S05]  /*4770*/  FFMA R5, R86, R23, R5 ;  /* 0x0000001756057223 */ /* 0x000fca0000000005 */
[----:B------:R-:W-:-:S04]  /*4780*/  F2FP.BF16.F32.PACK_AB R5, RZ, R5 ;  /* 0x00000005ff05723e */ /* 0x000fc800000010ff */
[----:B-1-3--:R-:W-:Y:S01]  /*4790*/  PRMT R6, R5, 0x7610, R6 ;  /* 0x0000761005067816 */ /* 0x00afe20000000006 */
[----:B------:R-:W-:-:S05]  /*47a0*/  @P1 IMAD.MOV.U32 R5, RZ, RZ, R13 ;  /* 0x000000ffff051224 */ /* 0x000fca00078e000d */
[----:B------:R0:W-:Y:S01]  /*47b0*/  @P1 STG.E.U16 desc[UR36][R4.64+0xf0], R6 ;  /* 0x0000f00604001986 */ /* 0x0001e2000c101524 */
[----:B------:R-:W-:Y:S05]  /*47c0*/  @!P0 BRA `(.L_x_153) ;  /* 0x0000000000048947 */ /* 0x000fea0003800000 */
[----:B------:R1:W5:Y:S02]  /*47d0*/  LDG.E.LTC128B.U16 R24, desc[UR36][R8.64+0xf2] ;  /* 0x0000f22408187981 */ /* 0x000364000c1e1520 */
.L_x_153:
[----:B------:R-:W-:Y:S05]  /*47e0*/  BSYNC B1 ;  /* 0x0000000000017941 */ /* 0x000fea0003800000 */
.L_x_152:
[----:B------:R-:W-:Y:S05]  /*47f0*/  @!P0 BRA `(.L_x_154) ;  /* 0x0000001000e88947 */ /* 0x000fea0003800000 */
[----:B-----5:R-:W-:-:S04]  /*4800*/  IMAD.U32 R3, R24, 0x10000, RZ ;  /* 0x0001000018037824 */ /* 0x020fc800078e00ff */
[----:B0-----:R-:W-:-:S04]  /*4810*/  FMUL R4, R3, R88 ;  /* 0x0000005803047220 */ /* 0x001fc80000400000 */
[----:B------:R-:W-:-:S05]  /*4820*/  FFMA R4, R87, R23, R4 ;  /* 0x0000001757047223 */ /* 0x000fca0000000004 */
[----:B------:R-:W-:-:S05]  /*4830*/  F2FP.BF16.F32.PACK_AB R4, RZ, R4 ;  /* 0x00000004ff04723e */ /* 0x000fca00000010ff */
[----:B------:R3:W-:Y:S01]  /*4840*/  STG.E.U16 desc[UR36][R12.64+0xf2], R4 ;  /* 0x0000f2040c007986 */ /* 0x0007e2000c101524 */
[----:B------:R-:W-:Y:S05]  /*4850*/  BRA `(.L_x_154) ;  /* 0x0000001000d07947 */ /* 0x000fea0003800000 */
.L_x_29:
[----:B------:R-:W-:Y:S01]  /*4860*/  ISETP.GT.AND P0, PT, R4, 0x1, PT ;  /* 0x000000010400780c */ /* 0x000fe20003f04270 */
[----:B------:R-:W-:Y:S01]  /*4870*/  ULDC.64 UR4, c[0x0][0x5c0] ;  /* 0x0001700000047ab9 */ /* 0x000fe20000000a00 */
[-C--:B------:R-:W-:Y:S01]  /*4880*/  FMUL R24, R24, R23.reuse ;  /* 0x0000001718187220 */ /* 0x080fe20000400000 */
[-C--:B------:R-:W-:Y:S01]  /*4890*/  FMUL R25, R25, R23.reuse ;  /* 0x0000001719197220 */ /* 0x080fe20000400000 */
[----:B------:R-:W-:Y:S01]  /*48a0*/  ISETP.GT.AND P3, PT, R3, RZ, P0 ;  /* 0x000000ff0300720c */ /* 0x000fe20000764270 */
[-C--:B------:R-:W-:Y:S01]  /*48b0*/  FMUL R26, R26, R23.reuse ;  /* 0x000000171a1a7220 */ /* 0x080fe20000400000 */
[----:B------:R-:W-:Y:S01]  /*48c0*/  LEA R6, P4, R92, UR4, 0x1 ;  /* 0x000000045c067c11 */ /* 0x000fe2000f8808ff */
[-C--:B------:R-:W-:Y:S01]  /*48d0*/  FMUL R27, R27, R23.reuse ;  /* 0x000000171b1b7220 */ /* 0x080fe20000400000 */
[----:B------:R-:W-:Y:S01]  /*48e0*/  F2FP.BF16.F32.PACK_AB R24, RZ, R24 ;  /* 0x00000018ff18723e */ /* 0x000fe200000010ff */
[-C--:B------:R-:W-:Y:S01]  /*48f0*/  FMUL R28, R28, R23.reuse ;  /* 0x000000171c1c7220 */ /* 0x080fe20000400000 */
[----:B------:R-:W-:Y:S01]  /*4900*/  LEA.HI.X R7, R92, UR5, R91, 0x1, P4 ;  /* 0x000000055c077c11 */ /* 0x000fe2000a0f0c5b */
[----:B------:R-:W-:Y:S01]  /*4910*/  FMUL R29, R29, R23 ;  /* 0x000000171d1d7220 */ /* 0x000fe20000400000 */
[----:B------:R-:W-:Y:S01]  /*4920*/  F2FP.BF16.F32.PACK_AB R25, RZ, R25 ;  /* 0x00000019ff19723e */ /* 0x000fe200000010ff */
[-C--:B------:R-:W-:Y:S01]  /*4930*/  FMUL R30, R30, R23.reuse ;  /* 0x000000171e1e7220 */ /* 0x080fe20000400000 */
[----:B------:R-:W-:Y:S01]  /*4940*/  SHF.L.U64.HI R99, R98, 0x4, R99 ;  /* 0x0000000462637819 */ /* 0x000fe20000010263 */
[----:B------:R-:W-:Y:S01]  /*4950*/  @P1 STG.E.U16 desc[UR36][R6.64], R24 ;  /* 0x0000001806001986 */ /* 0x000fe2000c101524 */
[----:B------:R-:W-:Y:S01]  /*4960*/  ISETP.GT.AND P1, PT, R4, 0x8, PT ;  /* 0x000000080400780c */ /* 0x000fe20003f24270 */
[-C--:B------:R-:W-:Y:S01]  /*4970*/  FMUL R31, R31, R23.reuse ;  /* 0x000000171f1f7220 */ /* 0x080fe20000400000 */
[C---:B------:R-:W-:Y:S01]  /*4980*/  ISETP.GT.AND P4, PT, R3.reuse, 0x8, P0 ;  /* 0x000000080300780c */ /* 0x040fe20000784270 */
[----:B------:R-:W-:Y:S01]  /*4990*/  @P3 STG.E.U16 desc[UR36][R6.64+0x2], R25 ;  /* 0x0000021906003986 */ /* 0x000fe2000c101524 */
[----:B------:R-:W-:Y:S01]  /*49a0*/  LEA R8, P3, R98, R6, 0x4 ;  /* 0x0000000662087211 */ /* 0x000fe200078620ff */
[-C--:B------:R-:W-:Y:S01]  /*49b0*/  FMUL R32, R32, R23.reuse ;  /* 0x0000001720207220 */ /* 0x080fe20000400000 */
[----:B------:R-:W-:Y:S01]  /*49c0*/  ISETP.GT.AND P2, PT, R3, 0x8, P2 ;  /* 0x000000080300780c */ /* 0x000fe20001744270 */
[-C--:B------:R-:W-:Y:S01]  /*49d0*/  FMUL R33, R33, R23.reuse ;  /* 0x0000001721217220 */ /* 0x080fe20000400000 */
[----:B------:R-:W-:Y:S01]  /*49e0*/  ISETP.GT.AND P0, PT, R4, 0x9, PT ;  /* 0x000000090400780c */ /* 0x000fe20003f04270 */
[----:B------:R-:W-:Y:S01]  /*49f0*/  IMAD.X R9, R99, 0x1, R7, P3 ;  /* 0x0000000163097824 */ /* 0x000fe200018e0607 */
[C---:B------:R-:W-:Y:S01]  /*4a00*/  ISETP.GT.AND P5, PT, R3.reuse, RZ, P1 ;  /* 0x000000ff0300720c */ /* 0x040fe20000fa4270 */
[-C--:B------:R-:W-:Y:S01]  /*4a10*/  FMUL R34, R34, R23.reuse ;  /* 0x0000001722227220 */ /* 0x080fe20000400000 */
[----:B------:R-:W-:Y:S01]  /*4a20*/  ISETP.GT.AND P3, PT, R3, RZ, P0 ;  /* 0x000000ff0300720c */ /* 0x000fe20000764270 */
[-C--:B------:R-:W-:Y:S01]  /*4a30*/  FMUL R35, R35, R23.reuse ;  /* 0x0000001723237220 */ /* 0x080fe20000400000 */
[----:B------:R-:W-:Y:S01]  /*4a40*/  F2FP.BF16.F32.PACK_AB R26, RZ, R26 ;  /* 0x0000001aff1a723e */ /* 0x000fe200000010ff */
[----:B------:R-:W-:Y:S01]  /*4a50*/  FMUL R36, R36, R23 ;  /* 0x0000001724247220 */ /* 0x000fe20000400000 */
[----:B------:R-:W-:Y:S01]  /*4a60*/  F2FP.BF16.F32.PACK_AB R27, RZ, R27 ;  /* 0x0000001bff1b723e */ /* 0x000fe200000010ff */
[----:B------:R-:W-:Y:S01]  /*4a70*/  FMUL R37, R37, R23 ;  /* 0x0000001725257220 */ /* 0x000fe20000400000 */
[----:B------:R-:W-:Y:S01]  /*4a80*/  F2FP.BF16.F32.PACK_AB R28, RZ, R28 ;  /* 0x0000001cff1c723e */ /* 0x000fe200000010ff */
[----:B------:R-:W-:Y:S01]  /*4a90*/  @P2 STG.E.U16 desc[UR36][R8.64], R26 ;  /* 0x0000001a08002986 */ /* 0x000fe2000c101524 */
[----:B------:R-:W-:Y:S01]  /*4aa0*/  F2FP.BF16.F32.PACK_AB R29, RZ, R29 ;  /* 0x0000001dff1d723e */ /* 0x000fe200000010ff */
[-C--:B------:R-:W-:Y:S01]  /*4ab0*/  FMUL R38, R38, R23.reuse ;  /* 0x0000001726267220 */ /* 0x080fe20000400000 */
[----:B------:R-:W-:Y:S01]  /*4ac0*/  ISETP.GT.AND P2, PT, R3, 0x8, P1 ;  /* 0x000000080300780c */ /* 0x000fe20000f44270 */
[----:B------:R-:W-:Y:S01]  /*4ad0*/  @P4 STG.E.U16 desc[UR36][R8.64+0x2], R27 ;  /* 0x0000021b08004986 */ /* 0x000fe2000c101524 */
[----:B------:R-:W-:Y:S01]  /*4ae0*/  ISETP.GT.AND P1, PT, R4, 0x10, PT ;  /* 0x000000100400780c */ /* 0x000fe20003f24270 */
[-C--:B------:R-:W-:Y:S01]  /*4af0*/  FMUL R39, R39, R23.reuse ;  /* 0x0000001727277220 */ /* 0x080fe20000400000 */
[----:B------:R-:W-:Y:S01]  /*4b00*/  F2FP.BF16.F32.PACK_AB R30, RZ, R30 ;  /* 0x0000001eff1e723e */ /* 0x000fe200000010ff */
[----:B------:R-:W-:Y:S01]  /*4b10*/  @P5 STG.E.U16 desc[UR36][R6.64+0x10], R28 ;  /* 0x0000101c06005986 */ /* 0x000fe2000c101524 */
[C---:B------:R-:W-:Y:S01]  /*4b20*/  ISETP.GT.AND P4, PT, R3.reuse, RZ, P1 ;  /* 0x000000ff0300720c */ /* 0x040fe20000f84270 */
[----:B------:R-:W-:Y:S01]  /*4b30*/  FMUL R40, R40, R23 ;  /* 0x0000001728287220 */ /* 0x000fe20000400000 */
[----:B------:R-:W-:Y:S01]  /*4b40*/  F2FP.BF16.F32.PACK_AB R31, RZ, R31 ;  /* 0x0000001fff1f723e */ /* 0x000fe200000010ff */
[----:B------:R-:W-:Y:S01]  /*4b50*/  @P3 STG.E.U16 desc[UR36][R6.64+0x12], R29 ;  /* 0x0000121d06003986 */ /* 0x000fe2000c101524 */
[----:B------:R-:W-:Y:S01]  /*4b60*/  ISETP.GT.AND P3, PT, R3, 0x8, P0 ;  /* 0x000000080300780c */ /* 0x000fe20000764270 */
[-C--:B------:R-:W-:Y:S01]  /*4b70*/  FMUL R41, R41, R23.reuse ;  /* 0x0000001729297220 */ /* 0x080fe20000400000 */
[----:B------:R-:W-:Y:S01]  /*4b80*/  ISETP.GT.AND P0, PT, R4, 0x11, PT ;  /* 0x000000110400780c */ /* 0x000fe20003f04270 */
[----:B------:R-:W-:Y:S01]  /*4b90*/  @P2 STG.E.U16 desc[UR36][R8.64+0x10], R30 ;  /* 0x0000101e08002986 */ /* 0x000fe2000c101524 */
[----:B------:R-:W-:Y:S01]  /*4ba0*/  F2FP.BF16.F32.PACK_AB R32, RZ, R32 ;  /* 0x00000020ff20723e */ /* 0x000fe200000010ff */
[-C--:B------:R-:W-:Y:S01]  /*4bb0*/  FMUL R42, R42, R23.reuse ;  /* 0x000000172a2a7220 */ /* 0x080fe20000400000 */
[----:B------:R-:W-:Y:S01]  /*4bc0*/  ISETP.GT.AND P5, PT, R3, RZ, P0 ;  /* 0x000000ff0300720c */ /* 0x000fe200007a4270 */
[-C--:B------:R-:W-:Y:S01]  /*4bd0*/  FMUL R43, R43, R23.reuse ;  /* 0x000000172b2b7220 */ /* 0x080fe20000400000 */
[----:B------:R-:W-:Y:S01]  /*4be0*/  ISETP.GT.AND P2, PT, R3, 0x8, P1 ;  /* 0x000000080300780c */ /* 0x000fe20000f44270 */
[-C--:B------:R-:W-:Y:S01]  /*4bf0*/  FMUL R44, R44, R23.reuse ;  /* 0x000000172c2c7220 */ /* 0x080fe20000400000 */
[----:B------:R-:W-:Y:S01]  /*4c00*/  ISETP.GT.AND P1, PT, R4, 0x18, PT ;  /* 0x000000180400780c */ /* 0x000fe20003f24270 */
[----:B------:R-:W-:Y:S01]  /*4c10*/  FMUL R45, R45, R23 ;  /* 0x000000172d2d7220 */ /* 0x000fe20000400000 */
[----:B------:R-:W-:Y:S01]  /*4c20*/  F2FP.BF16.F32.PACK_AB R33, RZ, R33 ;  /* 0x00000021ff21723e */ /* 0x000fe200000010ff */
[----:B------:R-:W-:Y:S01]  /*4c30*/  @P3 STG.E.U16 desc[UR36][R8.64+0x12], R31 ;  /* 0x0000121f08003986 */ /* 0x000fe2000c101524 */
[C---:B------:R-:W-:Y:S01]  /*4c40*/  ISETP.GT.AND P3, PT, R3.reuse, 0x8, P0 ;  /* 0x000000080300780c */ /* 0x040fe20000764270 */
[-C--:B------:R-:W-:Y:S01]  /*4c50*/  FMUL R46, R46, R23.reuse ;  /* 0x000000172e2e7220 */ /* 0x080fe20000400000 */
[----:B------:R-:W-:Y:S01]  /*4c60*/  ISETP.GT.AND P0, PT, R4, 0x19, PT ;  /* 0x000000190400780c */ /* 0x000fe20003f04270 */
[----:B------:R-:W-:Y:S01]  /*4c70*/  @P4 STG.E.U16 desc[UR36][R6.64+0x20], R32 ;  /* 0x0000202006004986 */ /* 0x000fe2000c101524 */
[----:B------:R-:W-:Y:S01]  /*4c80*/  ISETP.GT.AND P4, PT, R3, RZ, P1 ;  /* 0x000000ff0300720c */ /* 0x000fe20000f84270 */
[-C--:B------:R-:W-:Y:S01]  /*4c90*/  FMUL R47, R47, R23.reuse ;  /* 0x000000172f2f7220 */ /* 0x080fe20000400000 */
[----:B------:R-:W-:Y:S01]  /*4ca0*/  F2FP.BF16.F32.PACK_AB R34, RZ, R34 ;  /* 0x00000022ff22723e */ /* 0x000fe200000010ff */
[----:B------:R-:W-:Y:S01]  /*4cb0*/  @P5 STG.E.U16 desc[UR36][R6.64+0x22], R33 ;  /* 0x0000222106005986 */ /* 0x000fe2000c101524 */
[----:B------:R-:W-:Y:S01]  /*4cc0*/  ISETP.GT.AND P5, PT, R3, RZ, P0 ;  /* 0x000000ff0300720c */ /* 0x000fe200007a4270 */
[----:B------:R-:W-:Y:S01]  /*4cd0*/  FMUL R48, R48, R23 ;  /* 0x0000001730307220 */ /* 0x000fe20000400000 */
[----:B------:R-:W-:Y:S01]  /*4ce0*/  F2FP.BF16.F32.PACK_AB R35, RZ, R35 ;  /* 0x00000023ff23723e */ /* 0x000fe200000010ff */
[----:B------:R-:W-:Y:S01]  /*4cf0*/  @P2 STG.E.U16 desc[UR36][R8.64+0x20], R34 ;  /* 0x0000202208002986 */ /* 0x000fe2000c101524 */
[----:B------:R-:W-:Y:S01]  /*4d00*/  F2FP.BF16.F32.PACK_AB R36, RZ, R36 ;  /* 0x00000024ff24723e */ /* 0x000fe200000010ff */
[-C--:B------:R-:W-:Y:S01]  /*4d10*/  FMUL R49, R49, R23.reuse ;  /* 0x0000001731317220 */ /* 0x080fe20000400000 */
[C---:B------:R-:W-:Y:S01]  /*4d20*/  ISETP.GT.AND P2, PT, R3.reuse, 0x8, P1 ;  /* 0x000000080300780c */ /* 0x040fe20000f44270 */
[----:B------:R-:W-:Y:S01]  /*4d30*/  @P3 STG.E.U16 desc[UR36][R8.64+0x22], R35 ;  /* 0x0000222308003986 */ /* 0x000fe2000c101524 */
[----:B------:R-:W-:Y:S01]  /*4d40*/  ISETP.GT.AND P1, PT, R4, 0x20, PT ;  /* 0x000000200400780c */ /* 0x000fe20003f24270 */
[----:B------:R-:W-:Y:S01]  /*4d50*/  FMUL R50, R50, R23 ;  /* 0x0000001732327220 */ /* 0x000fe20000400000 */
[----:B------:R-:W-:Y:S01]  /*4d60*/  F2FP.BF16.F32.PACK_AB R37, RZ, R37 ;  /* 0x00000025ff25723e */ /* 0x000fe200000010ff */
[----:B------:R-:W-:Y:S01]  /*4d70*/  @P4 STG.E.U16 desc[UR36][R6.64+0x30], R36 ;  /* 0x0000302406004986 */ /* 0x000fe2000c101524 */
[----:B------:R-:W-:Y:S01]  /*4d80*/  ISETP.GT.AND P3, PT, R3, 0x8, P0 ;  /* 0x000000080300780c */ /* 0x000fe20000764270 */
[-C--:B------:R-:W-:Y:S01]  /*4d90*/  FMUL R51, R51, R23.reuse ;  /* 0x0000001733337220 */ /* 0x080fe20000400000 */
[----:B------:R-:W-:Y:S01]  /*4da0*/  ISETP.GT.AND P0, PT, R4, 0x21, PT ;  /* 0x000000210400780c */ /* 0x000fe20003f04270 */
[----:B------:R-:W-:Y:S01]  /*4db0*/  @P5 STG.E.U16 desc[UR36][R6.64+0x32], R37 ;  /* 0x0000322506005986 */ /* 0x000fe2000c101524 */
[----:B------:R-:W-:Y:S01]  /*4dc0*/  ISETP.GT.AND P4, PT, R3, RZ, P1 ;  /* 0x000000ff0300720c */ /* 0x000fe20000f84270 */
[-C--:B------:R-:W-:Y:S01]  /*4dd0*/  FMUL R52, R52, R23.reuse ;  /* 0x0000001734347220 */ /* 0x080fe20000400000 */
[----:B------:R-:W-:Y:S01]  /*4de0*/  F2FP.BF16.F32.PACK_AB R38, RZ, R38 ;  /* 0x00000026ff26723e */ /* 0x000fe200000010ff */
[-C--:B------:R-:W-:Y:S01]  /*4df0*/  FMUL R53, R53, R23.reuse ;  /* 0x0000001735357220 */ /* 0x080fe20000400000 */
        /* <DEDUP_REMOVED lines=113> */
[----:B------:R-:W-:Y:S01]  /*5510*/  FMUL R87, R87, R23 ;  /* 0x0000001757577220 */ /* 0x000fe20000400000 */
[----:B------:R-:W-:Y:S01]  /*5520*/  ISETP.GT.AND P0, PT, R4, 0x51, PT ;  /* 0x000000510400780c */ /* 0x000fe20003f04270 */
[----:B------:R-:W-:Y:S01]  /*5530*/  @P5 STG.E.U16 desc[UR36][R6.64+0x92], R61 ;  /* 0x0000923d06005986 */ /* 0x000fe2000c101524 */
[----:B------:R-:W-:-:S02]  /*5540*/  ISETP.GT.AND P4, PT, R3, RZ, P1 ;  /* 0x000000ff0300720c */ /* 0x000fc40000f84270 */
[----:B------:R-:W-:Y:S02]  /*5550*/  F2FP.BF16.F32.PACK_AB R62, RZ, R62 ;  /* 0x0000003eff3e723e */ /* 0x000fe400000010ff */
[C---:B------:R-:W-:Y:S02]  /*5560*/  ISETP.GT.AND P5, PT, R3.reuse, RZ, P0 ;  /* 0x000000ff0300720c */ /* 0x040fe400007a4270 */
[----:B------:R-:W-:Y:S01]  /*5570*/  F2FP.BF16.F32.PACK_AB R63, RZ, R63 ;  /* 0x0000003fff3f723e */ /* 0x000fe200000010ff */
[----:B------:R-:W-:Y:S01]  /*5580*/  @P2 STG.E.U16 desc[UR36][R8.64+0x90], R62 ;  /* 0x0000903e08002986 */ /* 0x000fe2000c101524 */
[----:B------:R-:W-:Y:S02]  /*5590*/  F2FP.BF16.F32.PACK_AB R64, RZ, R64 ;  /* 0x00000040ff40723e */ /* 0x000fe400000010ff */
[----:B------:R-:W-:Y:S01]  /*55a0*/  ISETP.GT.AND P2, PT, R3, 0x8, P1 ;  /* 0x000000080300780c */ /* 0x000fe20000f44270 */
[----:B------:R-:W-:Y:S01]  /*55b0*/  @P3 STG.E.U16 desc[UR36][R8.64+0x92], R63 ;  /* 0x0000923f08003986 */ /* 0x000fe2000c101524 */
[----:B------:R-:W-:-:S02]  /*55c0*/  ISETP.GT.AND P1, PT, R4, 0x58, PT ;  /* 0x000000580400780c */ /* 0x000fc40003f24270 */
[----:B------:R-:W-:Y:S01]  /*55d0*/  F2FP.BF16.F32.PACK_AB R65, RZ, R65 ;  /* 0x00000041ff41723e */ /* 0x000fe200000010ff */
[----:B------:R-:W-:Y:S01]  /*55e0*/  @P4 STG.E.U16 desc[UR36][R6.64+0xa0], R64 ;  /* 0x0000a04006004986 */ /* 0x000fe2000c101524 */
[C---:B------:R-:W-:Y:S02]  /*55f0*/  ISETP.GT.AND P3, PT, R3.reuse, 0x8, P0 ;  /* 0x000000080300780c */ /* 0x040fe40000764270 */
[----:B------:R-:W-:Y:S01]  /*5600*/  ISETP.GT.AND P0, PT, R4, 0x59, PT ;  /* 0x000000590400780c */ /* 0x000fe20003f04270 */
[----:B------:R-:W-:Y:S01]  /*5610*/  @P5 STG.E.U16 desc[UR36][R6.64+0xa2], R65 ;  /* 0x0000a24106005986 */ /* 0x000fe2000c101524 */
[C---:B------:R-:W-:Y:S02]  /*5620*/  ISETP.GT.AND P4, PT, R3.reuse, RZ, P1 ;  /* 0x000000ff0300720c */ /* 0x040fe40000f84270 */
[----:B------:R-:W-:Y:S02]  /*5630*/  F2FP.BF16.F32.PACK_AB R66, RZ, R66 ;  /* 0x00000042ff42723e */ /* 0x000fe400000010ff */
[----:B------:R-:W-:-:S02]  /*5640*/  ISETP.GT.AND P5, PT, R3, RZ, P0 ;  /* 0x000000ff0300720c */ /* 0x000fc400007a4270 */
[----:B------:R-:W-:Y:S01]  /*5650*/  F2FP.BF16.F32.PACK_AB R67, RZ, R67 ;  /* 0x00000043ff43723e */ /* 0x000fe200000010ff */
[----:B------:R-:W-:Y:S01]  /*5660*/  @P2 STG.E.U16 desc[UR36][R8.64+0xa0], R66 ;  /* 0x0000a04208002986 */ /* 0x000fe2000c101524 */
[----:B------:R-:W-:Y:S02]  /*5670*/  F2FP.BF16.F32.PACK_AB R68, RZ, R68 ;  /* 0x00000044ff44723e */ /* 0x000fe400000010ff */
[C---:B------:R-:W-:Y:S01]  /*5680*/  ISETP.GT.AND P2, PT, R3.reuse, 0x8, P1 ;  /* 0x000000080300780c */ /* 0x040fe20000f44270 */
[----:B------:R-:W-:Y:S01]  /*5690*/  @P3 STG.E.U16 desc[UR36][R8.64+0xa2], R67 ;  /* 0x0000a24308003986 */ /* 0x000fe2000c101524 */
[----:B------:R-:W-:Y:S02]  /*56a0*/  ISETP.GT.AND P1, PT, R4, 0x60, PT ;  /* 0x000000600400780c */ /* 0x000fe40003f24270 */
[----:B------:R-:W-:Y:S01]  /*56b0*/  F2FP.BF16.F32.PACK_AB R69, RZ, R69 ;  /* 0x00000045ff45723e */ /* 0x000fe200000010ff */
[----:B------:R-:W-:Y:S01]  /*56c0*/  @P4 STG.E.U16 desc[UR36][R6.64+0xb0], R68 ;  /* 0x0000b04406004986 */ /* 0x000fe2000c101524 */
[----:B------:R-:W-:-:S02]  /*56d0*/  ISETP.GT.AND P3, PT, R3, 0x8, P0 ;  /* 0x000000080300780c */ /* 0x000fc40000764270 */
[----:B------:R-:W-:Y:S01]  /*56e0*/  ISETP.GT.AND P0, PT, R4, 0x61, PT ;  /* 0x000000610400780c */ /* 0x000fe20003f04270 */
[----:B------:R-:W-:Y:S01]  /*56f0*/  @P5 STG.E.U16 desc[UR36][R6.64+0xb2], R69 ;  /* 0x0000b24506005986 */ /* 0x000fe2000c101524 */
[C---:B------:R-:W-:Y:S02]  /*5700*/  ISETP.GT.AND P4, PT, R3.reuse, RZ, P1 ;  /* 0x000000ff0300720c */ /* 0x040fe40000f84270 */
[----:B------:R-:W-:Y:S02]  /*5710*/  ISETP.GT.AND P5, PT, R3, RZ, P0 ;  /* 0x000000ff0300720c */ /* 0x000fe400007a4270 */
[----:B------:R-:W-:Y:S02]  /*5720*/  F2FP.BF16.F32.PACK_AB R70, RZ, R70 ;  /* 0x00000046ff46723e */ /* 0x000fe400000010ff */
[----:B------:R-:W-:Y:S02]  /*5730*/  F2FP.BF16.F32.PACK_AB R71, RZ, R71 ;  /* 0x00000047ff47723e */ /* 0x000fe400000010ff */
[----:B------:R-:W-:Y:S01]  /*5740*/  F2FP.BF16.F32.PACK_AB R72, RZ, R72 ;  /* 0x00000048ff48723e */ /* 0x000fe200000010ff */
[----:B------:R-:W-:Y:S01]  /*5750*/  @P2 STG.E.U16 desc[UR36][R8.64+0xb0], R70 ;  /* 0x0000b04608002986 */ /* 0x000fe2000c101524 */
[----:B------:R-:W-:-:S02]  /*5760*/  F2FP.BF16.F32.PACK_AB R73, RZ, R73 ;  /* 0x00000049ff49723e */ /* 0x000fc400000010ff */
[C---:B------:R-:W-:Y:S01]  /*5770*/  ISETP.GT.AND P1, PT, R3.reuse, 0x8, P1 ;  /* 0x000000080300780c */ /* 0x040fe20000f24270 */
[----:B------:R-:W-:Y:S01]  /*5780*/  @P3 STG.E.U16 desc[UR36][R8.64+0xb2], R71 ;  /* 0x0000b24708003986 */ /* 0x000fe2000c101524 */
[C---:B------:R-:W-:Y:S02]  /*5790*/  ISETP.GT.AND P2, PT, R3.reuse, 0x8, P0 ;  /* 0x000000080300780c */ /* 0x040fe40000744270 */
[C---:B------:R-:W-:Y:S01]  /*57a0*/  ISETP.GT.AND P0, PT, R4.reuse, 0x69, PT ;  /* 0x000000690400780c */ /* 0x040fe20003f04270 */
[----:B------:R-:W-:Y:S01]  /*57b0*/  @P4 STG.E.U16 desc[UR36][R6.64+0xc0], R72 ;  /* 0x0000c04806004986 */ /* 0x000fe2000c101524 */
[----:B------:R-:W-:Y:S02]  /*57c0*/  ISETP.GT.AND P4, PT, R4, 0x68, PT ;  /* 0x000000680400780c */ /* 0x000fe40003f84270 */
[----:B------:R-:W-:Y:S01]  /*57d0*/  F2FP.BF16.F32.PACK_AB R74, RZ, R74 ;  /* 0x0000004aff4a723e */ /* 0x000fe200000010ff */
[----:B------:R-:W-:Y:S01]  /*57e0*/  @P5 STG.E.U16 desc[UR36][R6.64+0xc2], R73 ;  /* 0x0000c24906005986 */ /* 0x000fe2000c101524 */
[----:B------:R-:W-:-:S02]  /*57f0*/  ISETP.GT.AND P5, PT, R3, RZ, P4 ;  /* 0x000000ff0300720c */ /* 0x000fc400027a4270 */
[C---:B------:R-:W-:Y:S01]  /*5800*/  ISETP.GT.AND P3, PT, R3.reuse, RZ, P0 ;  /* 0x000000ff0300720c */ /* 0x040fe20000764270 */
[----:B------:R-:W-:Y:S01]  /*5810*/  @P1 STG.E.U16 desc[UR36][R8.64+0xc0], R74 ;  /* 0x0000c04a08001986 */ /* 0x000fe2000c101524 */
[----:B------:R-:W-:Y:S02]  /*5820*/  F2FP.BF16.F32.PACK_AB R75, RZ, R75 ;  /* 0x0000004bff4b723e */ /* 0x000fe400000010ff */
[----:B------:R-:W-:Y:S02]  /*5830*/  F2FP.BF16.F32.PACK_AB R76, RZ, R76 ;  /* 0x0000004cff4c723e */ /* 0x000fe400000010ff */
[C---:B------:R-:W-:Y:S01]  /*5840*/  ISETP.GT.AND P4, PT, R3.reuse, 0x8, P4 ;  /* 0x000000080300780c */ /* 0x040fe20002784270 */
[----:B------:R-:W-:Y:S01]  /*5850*/  @P2 STG.E.U16 desc[UR36][R8.64+0xc2], R75 ;  /* 0x0000c24b08002986 */ /* 0x000fe2000c101524 */
[----:B------:R-:W-:Y:S02]  /*5860*/  F2FP.BF16.F32.PACK_AB R77, RZ, R77 ;  /* 0x0000004dff4d723e */ /* 0x000fe400000010ff */
[----:B------:R-:W-:Y:S01]  /*5870*/  ISETP.GT.AND P2, PT, R4, 0x71, PT ;  /* 0x000000710400780c */ /* 0x000fe20003f44270 */
[----:B------:R-:W-:Y:S01]  /*5880*/  @P5 STG.E.U16 desc[UR36][R6.64+0xd0], R76 ;  /* 0x0000d04c06005986 */ /* 0x000fe2000c101524 */
[----:B------:R-:W-:-:S02]  /*5890*/  ISETP.GT.AND P5, PT, R3, 0x8, P0 ;  /* 0x000000080300780c */ /* 0x000fc400007a4270 */
[C---:B------:R-:W-:Y:S01]  /*58a0*/  ISETP.GT.AND P1, PT, R4.reuse, 0x78, PT ;  /* 0x000000780400780c */ /* 0x040fe20003f24270 */
[----:B------:R-:W-:Y:S01]  /*58b0*/  @P3 STG.E.U16 desc[UR36][R6.64+0xd2], R77 ;  /* 0x0000d24d06003986 */ /* 0x000fe2000c101524 */
[C---:B------:R-:W-:Y:S02]  /*58c0*/  ISETP.GT.AND P3, PT, R4.reuse, 0x70, PT ;  /* 0x000000700400780c */ /* 0x040fe40003f64270 */
[----:B------:R-:W-:Y:S01]  /*58d0*/  ISETP.GT.AND P0, PT, R4, 0x79, PT ;  /* 0x000000790400780c */ /* 0x000fe20003f04270 */
[----:B------:R-:W-:Y:S01]  /*58e0*/  @P4 IMAD.MOV.U32 R4, RZ, RZ, R8 ;  /* 0x000000ffff044224 */ /* 0x000fe200078e0008 */
[----:B------:R-:W-:Y:S01]  /*58f0*/  F2FP.BF16.F32.PACK_AB R78, RZ, R78 ;  /* 0x0000004eff4e723e */ /* 0x000fe200000010ff */
[----:B------:R-:W-:Y:S01]  /*5900*/  @P4 IMAD.MOV.U32 R5, RZ, RZ, R9 ;  /* 0x000000ffff054224 */ /* 0x000fe200078e0009 */
[----:B------:R-:W-:Y:S02]  /*5910*/  F2FP.BF16.F32.PACK_AB R79, RZ, R79 ;  /* 0x0000004fff4f723e */ /* 0x000fe400000010ff */
[----:B------:R-:W-:-:S02]  /*5920*/  F2FP.BF16.F32.PACK_AB R80, RZ, R80 ;  /* 0x00000050ff50723e */ /* 0x000fc400000010ff */
[----:B------:R0:W-:Y:S01]  /*5930*/  @P4 STG.E.U16 desc[UR36][R4.64+0xd0], R78 ;  /* 0x0000d04e04004986 */ /* 0x0001e2000c101524 */
[C---:B------:R-:W-:Y:S02]  /*5940*/  ISETP.GT.AND P4, PT, R3.reuse, RZ, P2 ;  /* 0x000000ff0300720c */ /* 0x040fe40001784270 */
[----:B------:R-:W-:Y:S02]  /*5950*/  F2FP.BF16.F32.PACK_AB R81, RZ, R81 ;  /* 0x00000051ff51723e */ /* 0x000fe400000010ff */
[----:B------:R-:W-:Y:S02]  /*5960*/  ISETP.GT.AND P2, PT, R3, 0x8, P2 ;  /* 0x000000080300780c */ /* 0x000fe40001744270 */
[----:B------:R-:W-:Y:S02]  /*5970*/  F2FP.BF16.F32.PACK_AB R82, RZ, R82 ;  /* 0x00000052ff52723e */ /* 0x000fe400000010ff */
[----:B------:R-:W-:Y:S02]  /*5980*/  F2FP.BF16.F32.PACK_AB R83, RZ, R83 ;  /* 0x00000053ff53723e */ /* 0x000fe400000010ff */
[----:B------:R-:W-:Y:S01]  /*5990*/  F2FP.BF16.F32.PACK_AB R84, RZ, R84 ;  /* 0x00000054ff54723e */ /* 0x000fe200000010ff */
[----:B0-----:R-:W-:Y:S01]  /*59a0*/  @P5 IMAD.MOV.U32 R4, RZ, RZ, R8 ;  /* 0x000000ffff045224 */ /* 0x001fe200078e0008 */
[----:B------:R-:W-:Y:S01]  /*59b0*/  F2FP.BF16.F32.PACK_AB R85, RZ, R85 ;  /* 0x00000055ff55723e */ /* 0x000fe200000010ff */
[----:B------:R-:W-:Y:S01]  /*59c0*/  @P5 IMAD.MOV.U32 R5, RZ, RZ, R9 ;  /* 0x000000ffff055224 */ /* 0x000fe200078e0009 */
[----:B------:R-:W-:-:S02]  /*59d0*/  F2FP.BF16.F32.PACK_AB R86, RZ, R86 ;  /* 0x00000056ff56723e */ /* 0x000fc400000010ff */
[----:B------:R-:W-:Y:S02]  /*59e0*/  F2FP.BF16.F32.PACK_AB R87, RZ, R87 ;  /* 0x00000057ff57723e */ /* 0x000fe400000010ff */
[----:B------:R0:W-:Y:S01]  /*59f0*/  @P5 STG.E.U16 desc[UR36][R4.64+0xd2], R79 ;  /* 0x0000d24f04005986 */ /* 0x0001e2000c101524 */
[C---:B------:R-:W-:Y:S02]  /*5a00*/  ISETP.GT.AND P5, PT, R3.reuse, RZ, P3 ;  /* 0x000000ff0300720c */ /* 0x040fe40001fa4270 */
[----:B------:R-:W-:-:S11]  /*5a10*/  ISETP.GT.AND P3, PT, R3, 0x8, P3 ;  /* 0x000000080300780c */ /* 0x000fd60001f64270 */
[----:B0-----:R-:W-:Y:S02]  /*5a20*/  @P5 IMAD.MOV.U32 R4, RZ, RZ, R6 ;  /* 0x000000ffff045224 */ /* 0x001fe400078e0006 */
[----:B------:R-:W-:-:S05]  /*5a30*/  @P5 IMAD.MOV.U32 R5, RZ, RZ, R7 ;  /* 0x000000ffff055224 */ /* 0x000fca00078e0007 */
[----:B------:R0:W-:Y:S01]  /*5a40*/  @P5 STG.E.U16 desc[UR36][R4.64+0xe0], R80 ;  /* 0x0000e05004005986 */ /* 0x0001e2000c101524 */
[C---:B------:R-:W-:Y:S02]  /*5a50*/  ISETP.GT.AND P5, PT, R3.reuse, RZ, P0 ;  /* 0x000000ff0300720c */ /* 0x040fe400007a4270 */
[----:B------:R-:W-:Y:S01]  /*5a60*/  ISETP.GT.AND P0, PT, R3, 0x8, P0 ;  /* 0x000000080300780c */ /* 0x000fe20000704270 */
[----:B0-----:R-:W-:Y:S02]  /*5a70*/  @P4 IMAD.MOV.U32 R4, RZ, RZ, R6 ;  /* 0x000000ffff044224 */ /* 0x001fe400078e0006 */
[----:B------:R-:W-:-:S05]  /*5a80*/  @P4 IMAD.MOV.U32 R5, RZ, RZ, R7 ;  /* 0x000000ffff054224 */ /* 0x000fca00078e0007 */
[----:B------:R0:W-:Y:S01]  /*5a90*/  @P4 STG.E.U16 desc[UR36][R4.64+0xe2], R81 ;  /* 0x0000e25104004986 */ /* 0x0001e2000c101524 */
[C---:B------:R-:W-:Y:S02]  /*5aa0*/  ISETP.GT.AND P4, PT, R3.reuse, RZ, P1 ;  /* 0x000000ff0300720c */ /* 0x040fe40000f84270 */
[----:B------:R-:W-:Y:S01]  /*5ab0*/  ISETP.GT.AND P1, PT, R3, 0x8, P1 ;  /* 0x000000080300780c */ /* 0x000fe20000f24270 */
[----:B0-----:R-:W-:Y:S02]  /*5ac0*/  @P3 IMAD.MOV.U32 R4, RZ, RZ, R8 ;  /* 0x000000ffff043224 */ /* 0x001fe400078e0008 */
[----:B------:R-:W-:-:S05]  /*5ad0*/  @P3 IMAD.MOV.U32 R5, RZ, RZ, R9 ;  /* 0x000000ffff053224 */ /* 0x000fca00078e0009 */
[----:B------:R0:W-:Y:S02]  /*5ae0*/  @P3 STG.E.U16 desc[UR36][R4.64+0xe0], R82 ;  /* 0x0000e05204003986 */ /* 0x0001e4000c101524 */
[----:B0-----:R-:W-:Y:S02]  /*5af0*/  @P2 IMAD.MOV.U32 R4, RZ, RZ, R8 ;  /* 0x000000ffff042224 */ /* 0x001fe400078e0008 */
[----:B------:R-:W-:-:S05]  /*5b00*/  @P2 IMAD.MOV.U32 R5, RZ, RZ, R9 ;  /* 0x000000ffff052224 */ /* 0x000fca00078e0009 */
[----:B------:R0:W-:Y:S02]  /*5b10*/  @P2 STG.E.U16 desc[UR36][R4.64+0xe2], R83 ;  /* 0x0000e25304002986 */ /* 0x0001e4000c101524 */
[----:B0-----:R-:W-:Y:S02]  /*5b20*/  @P4 IMAD.MOV.U32 R4, RZ, RZ, R6 ;  /* 0x000000ffff044224 */ /* 0x001fe400078e0006 */
[----:B------:R-:W-:-:S05]  /*5b30*/  @P4 IMAD.MOV.U32 R5, RZ, RZ, R7 ;  /* 0x000000ffff054224 */ /* 0x000fca00078e0007 */
[----:B------:R0:W-:Y:S04]  /*5b40*/  @P4 STG.E.U16 desc[UR36][R4.64+0xf0], R84 ;  /* 0x0000f05404004986 */ /* 0x0001e8000c101524 */
[----:B------:R1:W-:Y:S01]  /*5b50*/  @P5 STG.E.U16 desc[UR36][R6.64+0xf2], R85 ;  /* 0x0000f25506005986 */ /* 0x0003e2000c101524 */
[----:B0-----:R-:W-:Y:S02]  /*5b60*/  @P1 IMAD.MOV.U32 R4, RZ, RZ, R8 ;  /* 0x000000ffff041224 */ /* 0x001fe400078e0008 */
[----:B------:R-:W-:-:S05]  /*5b70*/  @P1 IMAD.MOV.U32 R5, RZ, RZ, R9 ;  /* 0x000000ffff051224 */ /* 0x000fca00078e0009 */
[----:B------:R1:W-:Y:S04]  /*5b80*/  @P1 STG.E.U16 desc[UR36][R4.64+0xf0], R86 ;  /* 0x0000f05604001986 */ /* 0x0003e8000c101524 */
[----:B------:R1:W-:Y:S02]  /*5b90*/  @P0 STG.E.U16 desc[UR36][R8.64+0xf2], R87 ;  /* 0x0000f25708000986 */ /* 0x0003e4000c101524 */
.L_x_154:
[----:B------:R-:W-:Y:S05]  /*5ba0*/  BSYNC B0 ;  /* 0x0000000000007941 */ /* 0x000fea0003800000 */
.L_x_28:
[----:B------:R-:W-:Y:S01]  /*5bb0*/  ULDC UR4, c[0x0][0xc] ;  /* 0x0000030000047ab9 */ /* 0x000fe20000000800 */
[----:B------:R-:W-:Y:S01]  /*5bc0*/  ULDC UR5, c[0x0][0x10] ;  /* 0x0000040000057ab9 */ /* 0x000fe20000000800 */
[----:B------:R-:W0:Y:S01]  /*5bd0*/  LDC R3, c[0x0][0x14] ;  /* 0x00000500ff037b82 */ /* 0x000e220000000800 */
[----:B------:R-:W-:Y:S01]  /*5be0*/  UIMAD.WIDE.U32 UR4, UR4, UR5, URZ ;  /* 0x00000005040472a5 */ /* 0x000fe2000f8e003f */
[----:B------:R-:W-:Y:S02]  /*5bf0*/  IMAD.MOV.U32 R92, RZ, RZ, -0x1 ;  /* 0xffffffffff5c7424 */ /* 0x000fe400078e00ff */
[----:B------:R-:W-:-:S03]  /*5c00*/  IMAD.MOV.U32 R89, RZ, RZ, -0x1 ;  /* 0xffffffffff597424 */ /* 0x000fc600078e00ff */
[----:B0-----:R-:W-:-:S04]  /*5c10*/  IMAD.WIDE.U32 R16, R3, UR4, R16 ;  /* 0x0000000403107c25 */ /* 0x001fc8000f8e0010 */
[----:B------:R-:W-:Y:S01]  /*5c20*/  IMAD R3, R3, UR5, RZ ;  /* 0x0000000503037c24 */ /* 0x000fe2000f8e02ff */
[----:B------:R-:W-:Y:S02]  /*5c30*/  ULDC.64 UR4, c[0x0][0x650] ;  /* 0x0001940000047ab9 */ /* 0x000fe40000000a00 */
[----:B------:R-:W-:Y:S01]  /*5c40*/  ISETP.GE.U32.AND P0, PT, R16, UR4, PT ;  /* 0x0000000410007c0c */ /* 0x000fe2000bf06070 */
[--C-:B------:R-:W-:Y:S01]  /*5c50*/  IMAD.IADD R17, R17, 0x1, R3.reuse ;  /* 0x0000000111117824 */ /* 0x100fe200078e0203 */
[----:B------:R-:W-:-:S04]  /*5c60*/  PRMT R3, RZ, 0x7610, R3 ;  /* 0x00007610ff037816 */ /* 0x000fc80000000003 */
[----:B------:R-:W-:-:S13]  /*5c70*/  ISETP.GE.U32.AND.EX P0, PT, R17, UR5, PT, P0 ;  /* 0x0000000511007c0c */ /* 0x000fda000bf06100 */
[----:B------:R-:W-:Y:S05]  /*5c80*/  @P0 BRA `(.L_x_155) ;  /* 0x0000000400640947 */ /* 0x000fea0003800000 */
[----:B---3--:R-:W0:Y:S01]  /*5c90*/  S2R R12, SR_CTAID.X ;  /* 0x00000000000c7919 */ /* 0x008e220000002500 */
[----:B------:R-:W3:Y:S01]  /*5ca0*/  LDC.64 R10, c[0x0][0x628] ;  /* 0x00018a00ff0a7b82 */ /* 0x000ee20000000a00 */
[----:B------:R-:W-:Y:S01]  /*5cb0*/  ULDC UR4, c[0x0][0x150] ;  /* 0x0000540000047ab9 */ /* 0x000fe20000000800 */
[----:B-12-4-:R-:W-:Y:S01]  /*5cc0*/  IMAD.MOV.U32 R8, RZ, RZ, R16 ;  /* 0x000000ffff087224 */ /* 0x016fe200078e0010 */
[----:B-----5:R-:W1:Y:S01]  /*5cd0*/  S2R R24, SR_CTAID.Y ;  /* 0x0000000000187919 */ /* 0x020e620000002600 */
[----:B------:R-:W-:-:S04]  /*5ce0*/  IMAD.MOV.U32 R9, RZ, RZ, R17 ;  /* 0x000000ffff097224 */ /* 0x000fc800078e0011 */
[----:B------:R-:W2:Y:S08]  /*5cf0*/  LDC R21, c[0x0][0x144] ;  /* 0x00005100ff157b82 */ /* 0x000eb00000000800 */
[----:B------:R-:W4:Y:S08]  /*5d00*/  LDC R0, c[0x0][0x630] ;  /* 0x00018c00ff007b82 */ /* 0x000f300000000800 */
[----:B------:R-:W1:Y:S01]  /*5d10*/  LDC.64 R14, c[0x0][0x620] ;  /* 0x00018800ff0e7b82 */ /* 0x000e620000000a00 */
[----:B---3--:R-:W-:-:S04]  /*5d20*/  ISETP.NE.U32.AND P0, PT, R10, RZ, PT ;  /* 0x000000ff0a00720c */ /* 0x008fc80003f05070 */
[----:B------:R-:W-:Y:S02]  /*5d30*/  ISETP.NE.AND.EX P0, PT, R11, RZ, PT, P0 ;  /* 0x000000ff0b00720c */ /* 0x000fe40003f05300 */
[----:B0-----:R-:W-:-:S05]  /*5d40*/  I2FP.F32.U32 R3, R12 ;  /* 0x0000000c00037245 */ /* 0x001fca0000201000 */
[----:B------:R-:W-:-:S04]  /*5d50*/  FMUL R3, R3, UR4 ;  /* 0x0000000403037c20 */ /* 0x000fc80008400000 */
[----:B------:R0:W3:Y:S02]  /*5d60*/  F2I.U32.TRUNC.NTZ R20, R3 ;  /* 0x0000000300147305 */ /* 0x0000e4000020f000 */
[----:B--2-4-:R-:W-:Y:S05]  /*5d70*/  @!P0 BRA `(.L_x_156) ;  /* 0x0000000000288947 */ /* 0x014fea0003800000 */
[----:B0-----:R-:W0:Y:S02]  /*5d80*/  LDC R3, c[0x0][0x634] ;  /* 0x00018d00ff037b82 */ /* 0x001e240000000800 */
        /* <DEDUP_REMOVED lines=9> */
.L_x_156:
[----:B------:R-:W2:Y:S01]  /*5e20*/  LDC.64 R28, c[0x0][0x640] ;  /* 0x00019000ff1c7b82 */ /* 0x000ea20000000a00 */
[-CC-:B------:R-:W-:Y:S01]  /*5e30*/  SHF.R.U64 R89, R8, R0.reuse, R9.reuse ;  /* 0x0000000008597219 */ /* 0x180fe20000001209 */
[----:B---3--:R-:W-:Y:S01]  /*5e40*/  IMAD.MOV R20, RZ, RZ, -R20 ;  /* 0x000000ffff147224 */ /* 0x008fe200078e0a14 */
[----:B------:R-:W-:Y:S01]  /*5e50*/  SHF.R.U32.HI R0, RZ, R0, R9 ;  /* 0x00000000ff007219 */ /* 0x000fe20000011609 */
[----:B------:R-:W-:Y:S01]  /*5e60*/  ULDC UR4, c[0x0][0x154] ;  /* 0x0000550000047ab9 */ /* 0x000fe20000000800 */
[----:B0-----:R-:W-:Y:S01]  /*5e70*/  IADD3 R3, P0, RZ, -R89, RZ ;  /* 0x80000059ff037210 */ /* 0x001fe20007f1e0ff */
[----:B------:R-:W-:Y:S02]  /*5e80*/  IMAD R21, R21, R20, R12 ;  /* 0x0000001415157224 */ /* 0x000fe400078e020c */
[----:B------:R-:W0:Y:S01]  /*5e90*/  LDC R6, c[0x0][0x618] ;  /* 0x00018600ff067b82 */ /* 0x000e220000000800 */
[----:B------:R-:W-:Y:S02]  /*5ea0*/  IMAD.MOV.U32 R7, RZ, RZ, 0x1 ;  /* 0x00000001ff077424 */ /* 0x000fe400078e00ff */
[----:B------:R-:W-:-:S04]  /*5eb0*/  IMAD.X R5, RZ, RZ, ~R0, P0 ;  /* 0x000000ffff057224 */ /* 0x000fc800000e0e00 */
[-C--:B-1----:R-:W-:Y:S01]  /*5ec0*/  IMAD R0, R5, R14.reuse, RZ ;  /* 0x0000000e05007224 */ /* 0x082fe200078e02ff */
[----:B------:R-:W1:Y:S01]  /*5ed0*/  LDC R8, c[0x0][0x608] ;  /* 0x00018200ff087b82 */ /* 0x000e620000000800 */
[----:B------:R-:W-:-:S04]  /*5ee0*/  IMAD.WIDE.U32 R4, R3, R14, R16 ;  /* 0x0000000e03047225 */ /* 0x000fc800078e0010 */
[----:B------:R-:W-:Y:S01]  /*5ef0*/  IMAD R3, R3, R15, R0 ;  /* 0x0000000f03037224 */ /* 0x000fe200078e0200 */
[----:B------:R-:W-:Y:S02]  /*5f00*/  I2FP.F32.U32 R0, R24 ;  /* 0x0000001800007245 */ /* 0x000fe40000201000 */
[----:B------:R-:W3:Y:S01]  /*5f10*/  LDC R26, c[0x0][0x658] ;  /* 0x00019600ff1a7b82 */ /* 0x000ee20000000800 */
[----:B------:R-:W-:Y:S01]  /*5f20*/  IMAD.IADD R3, R5, 0x1, R3 ;  /* 0x0000000105037824 */ /* 0x000fe200078e0203 */
[----:B--2---:R-:W-:Y:S01]  /*5f30*/  ISETP.NE.U32.AND P0, PT, R28, RZ, PT ;  /* 0x000000ff1c00720c */ /* 0x004fe20003f05070 */
[----:B------:R-:W-:Y:S01]  /*5f40*/  FMUL R0, R0, UR4 ;  /* 0x0000000400007c20 */ /* 0x000fe20008400000 */
[----:B------:R-:W-:Y:S02]  /*5f50*/  IMAD.MOV.U32 R5, RZ, RZ, -0x1 ;  /* 0xffffffffff057424 */ /* 0x000fe400078e00ff */
[----:B------:R-:W-:Y:S01]  /*5f60*/  ISETP.NE.AND.EX P0, PT, R29, RZ, PT, P0 ;  /* 0x000000ff1d00720c */ /* 0x000fe20003f05300 */
[----:B------:R2:W4:Y:S01]  /*5f70*/  F2I.U32.TRUNC.NTZ R13, R0 ;  /* 0x00000000000d7305 */ /* 0x000522000020f000 */
[----:B------:R-:W2:Y:S01]  /*5f80*/  LDC R15, c[0x0][0x148] ;  /* 0x00005200ff0f7b82 */ /* 0x000ea20000000800 */
[----:B0-----:R-:W-:-:S02]  /*5f90*/  SHF.R.U64 R12, R4, R6, R3 ;  /* 0x00000006040c7219 */ /* 0x001fc40000001203 */
[----:B------:R-:W-:-:S05]  /*5fa0*/  SHF.R.U32.HI R3, RZ, R6, R3 ;  /* 0x00000006ff037219 */ /* 0x000fca0000011603 */
[----:B------:R-:W0:Y:S01]  /*5fb0*/  LDC R20, c[0x0][0x600] ;  /* 0x00018000ff147b82 */ /* 0x000e220000000800 */
[-CC-:B-1----:R-:W-:Y:S02]  /*5fc0*/  SHF.R.U64 R10, R12, R8.reuse, R3.reuse ;  /* 0x000000080c0a7219 */ /* 0x182fe40000001203 */
[----:B------:R-:W-:-:S05]  /*5fd0*/  SHF.R.U32.HI R3, RZ, R8, R3 ;  /* 0x00000008ff037219 */ /* 0x000fca0000011603 */
[----:B------:R-:W1:Y:S01]  /*5fe0*/  LDC R27, c[0x0][0x648] ;  /* 0x00019200ff1b7b82 */ /* 0x000e620000000800 */
[-C--:B---3--:R-:W-:Y:S02]  /*5ff0*/  SHF.L.U32 R4, R5, R26.reuse, RZ ;  /* 0x0000001a05047219 */ /* 0x088fe400000006ff */
[-CC-:B------:R-:W-:Y:S02]  /*6000*/  SHF.R.U64 R14, R10, R26.reuse, R3.reuse ;  /* 0x0000001a0a0e7219 */ /* 0x180fe40000001203 */
[----:B------:R-:W-:Y:S02]  /*6010*/  SHF.R.U32.HI R5, RZ, R26, R3 ;  /* 0x0000001aff057219 */ /* 0x000fe40000011603 */
[----:B------:R-:W-:Y:S01]  /*6020*/  LOP3.LUT R25, RZ, R4, RZ, 0x33, !PT ;  /* 0x00000004ff197212 */ /* 0x000fe200078e33ff */
[----:B------:R-:W3:Y:S01]  /*6030*/  LDC R30, c[0x0][0x638] ;  /* 0x00018e00ff1e7b82 */ /* 0x000ee20000000800 */
[----:B------:R-:W-:Y:S01]  /*6040*/  SHF.L.U32 R26, R7, R26, RZ ;  /* 0x0000001a071a7219 */ /* 0x000fe200000006ff */
[----:B------:R-:W-:-:S06]  /*6050*/  IMAD.MOV.U32 R4, RZ, RZ, R14 ;  /* 0x000000ffff047224 */ /* 0x000fcc00078e000e */
[----:B------:R-:W0:Y:S01]  /*6060*/  LDC R31, c[0x0][0x610] ;  /* 0x00018400ff1f7b82 */ /* 0x000e220000000800 */
[----:B----4-:R-:W-:Y:S05]  /*6070*/  @!P0 BRA `(.L_x_157) ;  /* 0x0000000000288947 */ /* 0x010fea0003800000 */
[----:B------:R-:W4:Y:S02]  /*6080*/  LDC R3, c[0x0][0x64c] ;  /* 0x00019300ff037b82 */ /* 0x000f240000000800 */
[----:B----4-:R-:W-:-:S05]  /*6090*/  IADD3 R3, P0, R14, R3, RZ ;  /* 0x000000030e037210 */ /* 0x010fca0007f1e0ff */
        /* <DEDUP_REMOVED lines=8> */
.L_x_157:
[----:B------:R-:W-:Y:S01]  /*6120*/  ISETP.NE.AND P0, PT, R2, 0x1, PT ;  /* 0x000000010200780c */ /* 0x000fe20003f05270 */
[----:B0-----:R-:W-:Y:S01]  /*6130*/  VIADD R7, R20, 0xffffffff ;  /* 0xffffffff14077836 */ /* 0x001fe20000000000 */
[----:B-12---:R-:W-:Y:S01]  /*6140*/  SHF.R.U64 R0, R4, R27, R5 ;  /* 0x0000001b04007219 */ /* 0x006fe20000001205 */
[----:B------:R-:W-:Y:S01]  /*6150*/  IMAD.MOV R13, RZ, RZ, -R13 ;  /* 0x000000ffff0d7224 */ /* 0x000fe200078e0a0d */
[----:B------:R-:W-:Y:S01]  /*6160*/  LOP3.LUT R5, R10, R25, RZ, 0xc0, !PT ;  /* 0x000000190a057212 */ /* 0x000fe200078ec0ff */
[----:B------:R-:W-:Y:S01]  /*6170*/  IMAD.MOV.U32 R4, RZ, RZ, 0x1 ;  /* 0x00000001ff047424 */ /* 0x000fe200078e00ff */
[----:B------:R-:W-:Y:S01]  /*6180*/  LOP3.LUT R12, R12, R7, RZ, 0xc0, !PT ;  /* 0x000000070c0c7212 */ /* 0x000fe200078ec0ff */
[----:B------:R-:W-:Y:S02]  /*6190*/  IMAD.MOV R3, RZ, RZ, -R0 ;  /* 0x000000ffff037224 */ /* 0x000fe400078e0a00 */
[----:B------:R-:W-:Y:S02]  /*61a0*/  IMAD R0, R26, R0, R5 ;  /* 0x000000001a007224 */ /* 0x000fe400078e0205 */
[----:B---3--:R-:W-:-:S02]  /*61b0*/  IMAD R3, R3, R30, R14 ;  /* 0x0000001e03037224 */ /* 0x008fc400078e020e */
[----:B------:R-:W-:Y:S02]  /*61c0*/  @P0 IMAD R21, R15, R13, R24 ;  /* 0x0000000d0f150224 */ /* 0x000fe400078e0218 */
[----:B------:R-:W-:Y:S01]  /*61d0*/  IMAD R5, R3, R20, R12 ;  /* 0x0000001403057224 */ /* 0x000fe200078e020c */
[----:B------:R-:W-:Y:S01]  /*61e0*/  PRMT R3, R4, 0x7610, R3 ;  /* 0x0000761004037816 */ /* 0x000fe20000000003 */
[----:B------:R-:W-:-:S05]  /*61f0*/  IMAD R0, R0, R31, R21 ;  /* 0x0000001f00007224 */ /* 0x000fca00078e0215 */
[----:B------:R-:W-:Y:S02]  /*6200*/  SEL R92, R5, R0, !P0 ;  /* 0x00000000055c7207 */ /* 0x000fe40004000000 */
[----:B------:R-:W-:-:S07]  /*6210*/  SEL R0, R0, R5, !P0 ;  /* 0x0000000500007207 */ /* 0x000fce0004000000 */
.L_x_155:
[----:B------:R-:W-:Y:S01]  /*6220*/  LOP3.LUT P0, RZ, R3, 0xff, RZ, 0xc0, !PT ;  /* 0x000000ff03ff7812 */ /* 0x000fe2000780c0ff */
[----:B------:R-:W-:-:S12]  /*6230*/  IMAD.MOV.U32 R91, RZ, RZ, R0 ;  /* 0x000000ffff5b7224 */ /* 0x000fd800078e0000 */
[----:B------:R-:W-:Y:S05]  /*6240*/  @P0 BRA `(.L_x_158) ;  /* 0xffffffac00400947 */ /* 0x000fea000383ffff */
[----:B------:R-:W-:Y:S05]  /*6250*/  EXIT ;  /* 0x000000000000794d */ /* 0x000fea0003800000 */
.L_x_3:
[----:B0-----:R-:W-:Y:S01]  /*6260*/  ULDC.64 UR4, c[0x0][0x650] ;  /* 0x0001940000047ab9 */ /* 0x001fe20000000a00 */
        /* <DEDUP_REMOVED lines=25> */
.L_x_160:
[--C-:B------:R-:W-:Y:S01]  /*6400*/  SHF.R.U64 R12, R10, R14, R11.reuse ;  /* 0x0000000e0a0c7219 */ /* 0x100fe2000000120b */
[----:B------:R-:W0:Y:S01]  /*6410*/  LDC R22, c[0x0][0x618] ;  /* 0x00018600ff167b82 */ /* 0x000e220000000800 */
[----:B------:R-:W-:Y:S01]  /*6420*/  I2FP.F32.U32 R6, R4 ;  /* 0x0000000400067245 */ /* 0x000fe20000201000 */
[----:B------:R-:W-:Y:S01]  /*6430*/  ULDC UR4, c[0x0][0x150] ;  /* 0x0000540000047ab9 */ /* 0x000fe20000000800 */
[----:B------:R-:W-:Y:S02]  /*6440*/  SHF.R.U32.HI R5, RZ, R14, R11 ;  /* 0x0000000eff057219 */ /* 0x000fe4000001160b */
[----:B------:R-:W-:Y:S01]  /*6450*/  IADD3 R9, P0, RZ, -R12, RZ ;  /* 0x8000000cff097210 */ /* 0x000fe20007f1e0ff */
[----:B------:R-:W-:Y:S01]  /*6460*/  FMUL R11, R6, UR4 ;  /* 0x00000004060b7c20 */ /* 0x000fe20008400000 */
[----:B------:R-:W-:Y:S01]  /*6470*/  ULDC UR4, c[0x0][0x154] ;  /* 0x0000550000047ab9 */ /* 0x000fe20000000800 */
[----:B------:R-:W1:Y:S02]  /*6480*/  LDC.64 R24, c[0x0][0x640] ;  /* 0x00019000ff187b82 */ /* 0x000e640000000a00 */
[----:B------:R-:W-:-:S02]  /*6490*/  IMAD.X R5, RZ, RZ, ~R5, P0 ;  /* 0x000000ffff057224 */ /* 0x000fc400000e0e05 */
[----:B------:R-:W2:Y:S01]  /*64a0*/  F2I.U32.TRUNC.NTZ R11, R11 ;  /* 0x0000000b000b7305 */ /* 0x000ea2000020f000 */
[----:B------:R-:W-:-:S03]  /*64b0*/  IMAD.WIDE.U32 R6, R9, R20, R16 ;  /* 0x0000001409067225 */ /* 0x000fc600078e0010 */
[----:B------:R-:W3:Y:S01]  /*64c0*/  LDC R13, c[0x0][0x144] ;  /* 0x00005100ff0d7b82 */ /* 0x000ee20000000800 */
[----:B------:R-:W-:-:S04]  /*64d0*/  IMAD R8, R5, R20, RZ ;  /* 0x0000001405087224 */ /* 0x000fc800078e02ff */
[----:B------:R-:W-:Y:S02]  /*64e0*/  IMAD R5, R9, R21, R8 ;  /* 0x0000001509057224 */ /* 0x000fe400078e0208 */
[----:B------:R-:W-:Y:S01]  /*64f0*/  IMAD.MOV.U32 R8, RZ, RZ, -0x1 ;  /* 0xffffffffff087424 */ /* 0x000fe200078e00ff */
[----:B------:R-:W4:Y:S01]  /*6500*/  LDC R14, c[0x0][0x608] ;  /* 0x00018200ff0e7b82 */ /* 0x000f220000000800 */
[----:B------:R-:W-:Y:S01]  /*6510*/  IMAD.IADD R5, R7, 0x1, R5 ;  /* 0x0000000107057824 */ /* 0x000fe200078e0205 */
[----:B------:R-:W-:-:S04]  /*6520*/  I2FP.F32.U32 R7, R3 ;  /* 0x0000000300077245 */ /* 0x000fc80000201000 */
[-C--:B0-----:R-:W-:Y:S01]  /*6530*/  SHF.R.U64 R10, R6, R22.reuse, R5 ;  /* 0x00000016060a7219 */ /* 0x081fe20000001205 */
[----:B--2---:R-:W-:Y:S01]  /*6540*/  IMAD.MOV R6, RZ, RZ, -R11 ;  /* 0x000000ffff067224 */ /* 0x004fe200078e0a0b */
[----:B------:R-:W0:Y:S01]  /*6550*/  LDC R9, c[0x0][0x658] ;  /* 0x00019600ff097b82 */ /* 0x000e220000000800 */
[----:B-1----:R-:W-:Y:S01]  /*6560*/  ISETP.NE.U32.AND P0, PT, R24, RZ, PT ;  /* 0x000000ff1800720c */ /* 0x002fe20003f05070 */
[----:B------:R-:W-:Y:S01]  /*6570*/  FMUL R7, R7, UR4 ;  /* 0x0000000407077c20 */ /* 0x000fe20008400000 */
[----:B------:R-:W-:Y:S02]  /*6580*/  SHF.R.U32.HI R5, RZ, R22, R5 ;  /* 0x00000016ff057219 */ /* 0x000fe40000011605 */
[----:B------:R-:W-:-:S03]  /*6590*/  ISETP.NE.AND.EX P0, PT, R25, RZ, PT, P0 ;  /* 0x000000ff1900720c */ /* 0x000fc60003f05300 */
[----:B------:R-:W1:Y:S01]  /*65a0*/  LDC R20, c[0x0][0x148] ;  /* 0x00005200ff147b82 */ /* 0x000e620000000800 */
[----:B---3--:R-:W-:Y:S02]  /*65b0*/  IMAD R23, R13, R6, R4 ;  /* 0x000000060d177224 */ /* 0x008fe400078e0204 */
[----:B------:R-:W-:-:S05]  /*65c0*/  IMAD.MOV.U32 R6, RZ, RZ, 0x1 ;  /* 0x00000001ff067424 */ /* 0x000fca00078e00ff */
[----:B------:R-:W2:Y:S01]  /*65d0*/  LDC R21, c[0x0][0x600] ;  /* 0x00018000ff157b82 */ /* 0x000ea20000000800 */
[-CC-:B----4-:R-:W-:Y:S02]  /*65e0*/  SHF.R.U64 R13, R10, R14.reuse, R5.reuse ;  /* 0x0000000e0a0d7219 */ /* 0x190fe40000001205 */
[----:B------:R-:W-:Y:S02]  /*65f0*/  SHF.R.U32.HI R4, RZ, R14, R5 ;  /* 0x0000000eff047219 */ /* 0x000fe40000011605 */
[----:B------:R3:W4:Y:S03]  /*6600*/  F2I.U32.TRUNC.NTZ R14, R7 ;  /* 0x00000007000e7305 */ /* 0x000726000020f000 */
[----:B------:R-:W1:Y:S01]  /*6610*/  LDC R26, c[0x0][0x648] ;  /* 0x00019200ff1a7b82 */ /* 0x000e620000000800 */
[-C--:B0-----:R-:W-:Y:S02]  /*6620*/  SHF.R.U64 R15, R13, R9.reuse, R4 ;  /* 0x000000090d0f7219 */ /* 0x081fe40000001204 */
[----:B------:R-:W-:-:S02]  /*6630*/  SHF.L.U32 R8, R8, R9, RZ ;  /* 0x0000000908087219 */ /* 0x000fc400000006ff */
[-C--:B------:R-:W-:Y:S01]  /*6640*/  SHF.R.U32.HI R5, RZ, R9.reuse, R4 ;  /* 0x00000009ff057219 */ /* 0x080fe20000011604 */
[----:B------:R-:W-:Y:S01]  /*6650*/  IMAD.MOV.U32 R4, RZ, RZ, R15 ;  /* 0x000000ffff047224 */ /* 0x000fe200078e000f */
[----:B------:R-:W-:Y:S01]  /*6660*/  SHF.L.U32 R22, R6, R9, RZ ;  /* 0x0000000906167219 */ /* 0x000fe200000006ff */
[----:B------:R-:W0:Y:S01]  /*6670*/  LDC R27, c[0x0][0x638] ;  /* 0x00018e00ff1b7b82 */ /* 0x000e220000000800 */
[----:B------:R-:W-:-:S07]  /*6680*/  LOP3.LUT R28, RZ, R8, RZ, 0x33, !PT ;  /* 0x00000008ff1c7212 */ /* 0x000fce00078e33ff */
        /* <DEDUP_REMOVED lines=12> */
.L_x_161:
[----:B------:R-:W-:Y:S01]  /*6750*/  ISETP.NE.AND P0, PT, R2, 0x1, PT ;  /* 0x000000010200780c */ /* 0x000fe20003f05270 */
[----:B--2---:R-:W-:Y:S01]  /*6760*/  VIADD R7, R21, 0xffffffff ;  /* 0xffffffff15077836 */ /* 0x004fe20000000000 */
[----:B-1----:R-:W-:Y:S01]  /*6770*/  SHF.R.U64 R5, R4, R26, R5 ;  /* 0x0000001a04057219 */ /* 0x002fe20000001205 */
[----:B------:R-:W-:Y:S01]  /*6780*/  IMAD.MOV R14, RZ, RZ, -R14 ;  /* 0x000000ffff0e7224 */ /* 0x000fe200078e0a0e */
[----:B------:R-:W-:Y:S01]  /*6790*/  LOP3.LUT R4, R13, R28, RZ, 0xc0, !PT ;  /* 0x0000001c0d047212 */ /* 0x000fe200078ec0ff */
[----:B------:R-:W-:Y:S01]  /*67a0*/  IMAD.MOV.U32 R8, RZ, RZ, R12 ;  /* 0x000000ffff087224 */ /* 0x000fe200078e000c */
[----:B------:R-:W-:Y:S01]  /*67b0*/  LOP3.LUT R10, R10, R7, RZ, 0xc0, !PT ;  /* 0x000000070a0a7212 */ /* 0x000fe200078ec0ff */
[----:B------:R-:W-:Y:S02]  /*67c0*/  IMAD.MOV R6, RZ, RZ, -R5 ;  /* 0x000000ffff067224 */ /* 0x000fe400078e0a05 */
[----:B------:R-:W-:-:S04]  /*67d0*/  IMAD R4, R22, R5, R4 ;  /* 0x0000000516047224 */ /* 0x000fc800078e0204 */
[----:B------:R-:W-:Y:S02]  /*67e0*/  @P0 IMAD R23, R20, R14, R3 ;  /* 0x0000000e14170224 */ /* 0x000fe400078e0203 */
[----:B0-----:R-:W-:Y:S02]  /*67f0*/  IMAD R3, R6, R27, R15 ;  /* 0x0000001b06037224 */ /* 0x001fe400078e020f */
[----:B------:R-:W-:Y:S02]  /*6800*/  IMAD R7, R4, R29, R23 ;  /* 0x0000001d04077224 */ /* 0x000fe400078e0217 */
[----:B------:R-:W-:Y:S02]  /*6810*/  IMAD R4, R3, R21, R10 ;  /* 0x0000001503047224 */ /* 0x000fe400078e020a */
[----:B------:R-:W-:-:S03]  /*6820*/  IMAD.MOV.U32 R6, RZ, RZ, 0x1 ;  /* 0x00000001ff067424 */ /* 0x000fc600078e00ff */
[----:B------:R-:W-:Y:S02]  /*6830*/  SEL R9, R4, R7, !P0 ;  /* 0x0000000704097207 */ /* 0x000fe40004000000 */
[----:B------:R-:W-:-:S07]  /*6840*/  SEL R7, R7, R4, !P0 ;  /* 0x0000000407077207 */ /* 0x000fce0004000000 */
.L_x_159:
[----:B------:R-:W-:-:S08]  /*6850*/  NOP ;  /* 0x0000000000007918 */ /* 0x000fd00000000000 */
[----:B------:R-:W0:-:S00]  /*6860*/  USETMAXREG.DEALLOC.CTAPOOL 0x28 ;  /* 0x00000028000079c8 */ /* 0x000e0000080e0500 */
[----:B0-----:R-:W-:-:S13]  /*6870*/  ISETP.NE.AND P0, PT, R0, RZ, PT ;  /* 0x000000ff0000720c */ /* 0x001fda0003f05270 */
[----:B------:R-:W-:Y:S05]  /*6880*/  @P0 EXIT ;  /* 0x000000000000094d */ /* 0x000fea0003800000 */
[----:B------:R-:W-:Y:S01]  /*6890*/  LOP3.LUT P0, RZ, R6, 0xff, RZ, 0xc0, !PT ;  /* 0x000000ff06ff7812 */ /* 0x000fe2000780c0ff */
[----:B------:R-:W-:Y:S02]  /*68a0*/  IMAD.MOV.U32 R0, RZ, RZ, 0x1 ;  /* 0x00000001ff007424 */ /* 0x000fe400078e00ff */
[----:B------:R-:W-:-:S10]  /*68b0*/  IMAD.MOV.U32 R12, RZ, RZ, RZ ;  /* 0x000000ffff0c7224 */ /* 0x000fd400078e00ff */
[----:B------:R-:W-:Y:S05]  /*68c0*/  @!P0 BRA `(.L_x_162) ;  /* 0x0000000c00288947 */ /* 0x000fea0003800000 */
[----:B------:R-:W0:Y:S01]  /*68d0*/  LDC R0, c[0x0][0x28c] ;  /* 0x0000a300ff007b82 */ /* 0x000e220000000800 */
[----:B------:R-:W-:Y:S01]  /*68e0*/  ULDC UR5, c[0x0][0x600] ;  /* 0x0001800000057ab9 */ /* 0x000fe20000000800 */
[----:B------:R-:W-:Y:S01]  /*68f0*/  ULDC UR4, c[0x0][0xc] ;  /* 0x0000030000047ab9 */ /* 0x000fe20000000800 */
[----:B------:R-:W-:Y:S01]  /*6900*/  UIADD3 UR16, UR5, -0x1, URZ ;  /* 0xffffffff05107890 */ /* 0x000fe2000fffe03f */
[C---:B------:R-:W-:Y:S01]  /*6910*/  LOP3.LUT P2, RZ, R18.reuse, 0x7f, RZ, 0xc0, !PT ;  /* 0x0000007f12ff7812 */ /* 0x040fe2000784c0ff */
[----:B------:R-:W-:Y:S01]  /*6920*/  ULDC UR6, c[0x0][0x658] ;  /* 0x0001960000067ab9 */ /* 0x000fe20000000800 */
[----:B------:R-:W-:Y:S01]  /*6930*/  ULDC UR5, c[0x0][0x10] ;  /* 0x0000040000057ab9 */ /* 0x000fe20000000800 */
[----:B------:R-:W-:Y:S01]  /*6940*/  UMOV UR7, 0xffffffff ;  /* 0xffffffff00077882 */ /* 0x000fe20000000000 */
[----:B------:R-:W-:Y:S01]  /*6950*/  UMOV UR8, 0x1 ;  /* 0x0000000100087882 */ /* 0x000fe20000000000 */
[----:B------:R-:W-:Y:S01]  /*6960*/  UIMAD.WIDE.U32 UR4, UR4, UR5, URZ ;  /* 0x00000005040472a5 */ /* 0x000fe2000f8e003f */
[----:B------:R-:W-:Y:S01]  /*6970*/  LOP3.LUT P0, RZ, R18, 0x1f, RZ, 0xc0, !PT ;  /* 0x0000001f12ff7812 */ /* 0x000fe2000780c0ff */
[----:B------:R-:W-:Y:S01]  /*6980*/  USHF.L.U32 UR7, UR7, UR6, URZ ;  /* 0x0000000607077299 */ /* 0x000fe2000800063f */
[----:B------:R-:W-:Y:S01]  /*6990*/  BSSY B0, `(.L_x_162) ;  /* 0x00000bd000007945 */ /* 0x000fe20003800000 */
[----:B------:R-:W-:Y:S01]  /*69a0*/  USHF.L.U32 UR18, UR8, UR6, URZ ;  /* 0x0000000608127299 */ /* 0x000fe2000800063f */
[----:B------:R-:W-:Y:S01]  /*69b0*/  IMAD.MOV.U32 R13, RZ, RZ, 0x1 ;  /* 0x00000001ff0d7424 */ /* 0x000fe200078e00ff */
[----:B------:R-:W-:Y:S01]  /*69c0*/  LOP3.LUT R11, R19, 0x2, RZ, 0xfc, !PT ;  /* 0x00000002130b7812 */ /* 0x000fe200078efcff */
[----:B------:R-:W-:Y:S01]  /*69d0*/  ULDC UR6, c[0x0][0x14] ;  /* 0x0000050000067ab9 */ /* 0x000fe20000000800 */
[----:B------:R-:W-:Y:S01]  /*69e0*/  PLOP3.LUT P0, PT, P0, P2, PT, 0x8a, 0x0 ;  /* 0x000000000000781c */ /* 0x000fe20000705172 */
[----:B------:R-:W-:Y:S01]  /*69f0*/  UIMAD.WIDE.U32 UR20, UR4, UR6, URZ ;  /* 0x00000006041472a5 */ /* 0x000fe2000f8e003f */
[----:B------:R-:W-:Y:S01]  /*6a00*/  IMAD.MOV.U32 R12, RZ, RZ, RZ ;  /* 0x000000ffff0c7224 */ /* 0x000fe200078e00ff */
[----:B------:R-:W-:-:S02]  /*6a10*/  UIMAD UR13, UR5, UR6, URZ ;  /* 0x00000006050d72a4 */ /* 0x000fc4000f8e023f */
[----:B------:R-:W-:Y:S01]  /*6a20*/  ULOP3.LUT UR17, URZ, UR7, URZ, 0x33, !UPT ;  /* 0x000000073f117292 */ /* 0x000fe2000f8e333f */
[----:B0-----:R-:W-:Y:S01]  /*6a30*/  VIADD R0, R0, 0x1f ;  /* 0x0000001f00007836 */ /* 0x001fe20000000000 */
[----:B------:R-:W-:Y:S01]  /*6a40*/  UIADD3 UR13, UR21, UR13, URZ ;  /* 0x0000000d150d7290 */ /* 0x000fe2000fffe03f */
[----:B------:R-:W-:-:S03]  /*6a50*/  ULDC.64 UR22, c[0x0][0x198] ;  /* 0x0000660000167ab9 */ /* 0x000fc60000000a00 */
[----:B------:R-:W-:-:S04]  /*6a60*/  SHF.R.S32.HI R3, RZ, 0x1f, R0 ;  /* 0x0000001fff037819 */ /* 0x000fc80000011400 */
[----:B------:R-:W-:Y:S01]  /*6a70*/  LEA.HI R3, R3, R0, RZ, 0x5 ;  /* 0x0000000003037211 */ /* 0x000fe200078f28ff */
[----:B------:R-:W-:-:S03]  /*6a80*/  IMAD.MOV.U32 R0, RZ, RZ, 0x1 ;  /* 0x00000001ff007424 */ /* 0x000fc600078e00ff */
[----:B------:R-:W-:-:S05]  /*6a90*/  SHF.R.S32.HI R3, RZ, 0x5, R3 ;  /* 0x00000005ff037819 */ /* 0x000fca0000011403 */
[----:B------:R-:W-:-:S07]  /*6aa0*/  VIADD R10, R3, 0x1 ;  /* 0x00000001030a7836 */ /* 0x000fce0000000000 */
.L_x_174:
[----:B------:R-:W-:-:S03]  /*6ab0*/  UMOV UR4, 0xffffffff ;  /* 0xffffffff00047882 */ /* 0x000fc60000000000 */
[----:B------:R-:W-:Y:S05]  /*6ac0*/  BRA.DIV UR4, `(.L_x_163) ;  /* 0x0000000e04b87947 */ /* 0x000fea000b800000 */
[----:B------:R-:W-:-:S13]  /*6ad0*/  ELECT P6, URZ, PT ;  /* 0x00000000003f782f */ /* 0x000fda00038c0000 */
.L_x_186:
[----:B------:R-:W0:Y:S01]  /*6ae0*/  LDC R4, c[0x0][0x28c] ;  /* 0x0000a300ff047b82 */ /* 0x000e220000000800 */
[----:B------:R-:W-:Y:S01]  /*6af0*/  BSSY B1, `(.L_x_164) ;  /* 0x0000035000017945 */ /* 0x000fe20003800000 */
[----:B0-----:R-:W-:-:S13]  /*6b00*/  ISETP.LT.OR P6, PT, R4, 0x1, !P6 ;  /* 0x000000010400780c */ /* 0x001fda00077c1670 */
[----:B------:R-:W-:Y:S05]  /*6b10*/  @P6 BRA `(.L_x_165) ;  /* 0x0000000000c86947 */ /* 0x000fea0003800000 */
[----:B------:R-:W-:Y:S02]  /*6b20*/  IMAD.SHL.U32 R15, R9, 0x80, RZ ;  /* 0x00000080090f7824 */ /* 0x000fe400078e00ff */
[----:B------:R-:W-:Y:S02]  /*6b30*/  IMAD.SHL.U32 R18, R7, 0x80, RZ ;  /* 0x0000008007127824 */ /* 0x000fe400078e00ff */
[----:B------:R-:W-:Y:S02]  /*6b40*/  IMAD.MOV.U32 R20, RZ, RZ, RZ ;  /* 0x000000ffff147224 */ /* 0x000fe400078e00ff */
[----:B------:R-:W-:Y:S02]  /*6b50*/  IMAD.MOV.U32 R4, RZ, RZ, R10 ;  /* 0x000000ffff047224 */ /* 0x000fe400078e000a */
[----:B------:R-:W-:Y:S02]  /*6b60*/  IMAD.MOV.U32 R5, RZ, RZ, R0 ;  /* 0x000000ffff057224 */ /* 0x000fe400078e0000 */
[----:B------:R-:W-:-:S07]  /*6b70*/  IMAD.MOV.U32 R6, RZ, RZ, R12 ;  /* 0x000000ffff067224 */ /* 0x000fce00078e000c */
.L_x_169:
[----:B------:R-:W0:Y:S01]  /*6b80*/  S2R R14, SR_CgaCtaId ;  /* 0x00000000000e7919 */ /* 0x000e220000008800 */
[----:B------:R-:W-:Y:S01]  /*6b90*/  MOV R7, 0x400 ;  /* 0x0000040000077802 */ /* 0x000fe20000000f00 */
[----:B------:R-:W1:Y:S03]  /*6ba0*/  @!P2 LDC R9, c[0x0][0x500] ;  /* 0x00014000ff09ab82 */ /* 0x000e660000000800 */
[----:B0-----:R-:W-:Y:S02]  /*6bb0*/  LEA R21, R14, R7, 0x18 ;  /* 0x000000070e157211 */ /* 0x001fe400078ec0ff */
[----:B------:R-:W-:-:S03]  /*6bc0*/  SHF.L.U32 R7, R5, 0x1f, RZ ;  /* 0x0000001f05077819 */ /* 0x000fc600000006ff */
[----:B------:R-:W-:-:S04]  /*6bd0*/  IMAD R14, R6, 0x8, R21 ;  /* 0x00000008060e7824 */ /* 0x000fc800078e0215 */
[----:B------:R-:W0:Y:S02]  /*6be0*/  SYNCS.PHASECHK.TRANS64.TRYWAIT P1, [R14+URZ+0x28], R7 ;  /* 0x000028070e0075a7 */ /* 0x000e24000802017f */
[----:B01----:R-:W-:Y:S05]  /*6bf0*/  @!P1 BRA `(.L_x_166) ;  /* 0x0000000c008c9947 */ /* 0x003fea0003800000 */
.L_x_187:
[----:B0-----:R-:W-:Y:S01]  /*6c00*/  PRMT R7, R11, 0x9910, RZ ;  /* 0x000099100b077816 */ /* 0x001fe200000000ff */
[----:B------:R0:W-:Y:S03]  /*6c10*/  @!P2 SYNCS.ARRIVE.TRANS64 RZ, [R14+URZ], R9 ;  /* 0x000000090effa9a7 */ /* 0x0001e6000800003f */
[----:B------:R-:W-:-:S13]  /*6c20*/  ISETP.NE.AND P1, PT, R7, 0x2, PT ;  /* 0x000000020700780c */ /* 0x000fda0003f25270 */
[----:B0-----:R-:W-:Y:S05]  /*6c30*/  @P1 BRA `(.L_x_167) ;  /* 0x0000000000041947 */ /* 0x001fea0003800000 */
[----:B------:R-:W-:Y:S01]  /*6c40*/  BPT.TRAP 0x1 ;  /* 0x000000040000795c */ /* 0x000fe20000300000 */
.L_x_167:
[----:B------:R-:W-:Y:S05]  /*6c50*/  @P0 BRA `(.L_x_168) ;  /* 0x0000000000040947 */ /* 0x000fea0003800000 */
[----:B------:R-:W-:Y:S01]  /*6c60*/  BPT.TRAP 0x1 ;  /* 0x000000040000795c */ /* 0x000fe20000300000 */
.L_x_168:
[----:B------:R-:W-:Y:S01]  /*6c70*/  IMAD R21, R6, 0x2000, R21 ;  /* 0x0000200006157824 */ /* 0x000fe200078e0215 */
[----:B------:R-:W-:Y:S01]  /*6c80*/  R2UR UR9, R14 ;  /* 0x000000000e0972ca */ /* 0x000fe200000e0000 */
[----:B------:R-:W-:Y:S01]  /*6c90*/  VIADD R4, R4, 0xffffffff ;  /* 0xffffffff04047836 */ /* 0x000fe20000000000 */
[----:B------:R-:W-:Y:S01]  /*6ca0*/  UIADD3 UR4, UP0, UR22, 0xf0, URZ ;  /* 0x000000f016047890 */ /* 0x000fe2000ff1e03f */
[----:B------:R-:W-:Y:S01]  /*6cb0*/  R2UR UR11, R18 ;  /* 0x00000000120b72ca */ /* 0x000fe200000e0000 */
[----:B------:R-:W-:Y:S01]  /*6cc0*/  UIADD3 UR24, UP1, UR22, 0x1f0, URZ ;  /* 0x000001f016187890 */ /* 0x000fe2000ff3e03f */
[----:B------:R-:W-:Y:S01]  /*6cd0*/  R2UR UR8, R21 ;  /* 0x00000000150872ca */ /* 0x000fe200000e0000 */
[----:B------:R-:W-:Y:S01]  /*6ce0*/  UIADD3.X UR5, URZ, UR23, URZ, UP0, !UPT ;  /* 0x000000173f057290 */ /* 0x000fe200087fe43f */
[----:B------:R-:W-:Y:S01]  /*6cf0*/  R2UR UR10, R20 ;  /* 0x00000000140a72ca */ /* 0x000fe200000e0000 */
[----:B------:R-:W-:Y:S01]  /*6d00*/  VIADD R6, R6, 0x1 ;  /* 0x0000000106067836 */ /* 0x000fe20000000000 */
[----:B------:R-:W-:Y:S01]  /*6d10*/  R2UR UR12, R8 ;  /* 0x00000000080c72ca */ /* 0x000fe200000e0000 */
[----:B------:R-:W-:Y:S01]  /*6d20*/  UIADD3.X UR25, URZ, UR23, URZ, UP1, !UPT ;  /* 0x000000173f197290 */ /* 0x000fe20008ffe43f */
[----:B------:R-:W-:Y:S01]  /*6d30*/  R2UR UR19, R15 ;  /* 0x000000000f1372ca */ /* 0x000fe200000e0000 */
[----:B------:R-:W-:Y:S01]  /*6d40*/  UMOV UR6, 0x0 ;  /* 0x0000000000067882 */ /* 0x000fe20000000000 */
[----:B------:R-:W-:Y:S01]  /*6d50*/  ISETP.GT.AND P3, PT, R4, 0x1, PT ;  /* 0x000000010400780c */ /* 0x000fe20003f64270 */
[----:B------:R-:W-:Y:S01]  /*6d60*/  UMOV UR7, 0x10000000 ;  /* 0x1000000000077882 */ /* 0x000fe20000000000 */
[----:B------:R-:W-:Y:S01]  /*6d70*/  ISETP.NE.AND P1, PT, R6, 0x5, PT ;  /* 0x000000050600780c */ /* 0x000fe20003f25270 */
[----:B------:R-:W-:-:S02]  /*6d80*/  VIADD R20, R20, 0x20 ;  /* 0x0000002014147836 */ /* 0x000fc40000000000 */
[----:B------:R-:W-:Y:S01]  /*6d90*/  UIADD3 UR14, UR8, 0x100, URZ ;  /* 0x00000100080e7890 */ /* 0x000fe2000fffe03f */
[----:B------:R-:W-:Y:S01]  /*6da0*/  SEL R14, RZ, 0x1, P1 ;  /* 0x00000001ff0e7807 */ /* 0x000fe20000800000 */
[----:B------:R-:W-:Y:S01]  /*6db0*/  UIADD3 UR15, UR8, 0xa100, URZ ;  /* 0x0000a100080f7890 */ /* 0x000fe2000fffe03f */
[----:B------:R-:W-:Y:S02]  /*6dc0*/  SEL R6, R6, RZ, P1 ;  /* 0x000000ff06067207 */ /* 0x000fe40000800000 */
[----:B------:R-:W-:Y:S02]  /*6dd0*/  LOP3.LUT R5, R5, R14, RZ, 0x3c, !PT ;  /* 0x0000000e05057212 */ /* 0x000fe400078e3cff */
[----:B------:R-:W-:Y:S02]  /*6de0*/  UMOV UR8, UR14 ;  /* 0x0000000e00087c82 */ /* 0x000fe40008000000 */
[----:B------:R0:W-:Y:S02]  /*6df0*/  UTMALDG.3D [UR8], [UR4], desc[UR6] ;  /* 0x00000608040075b4 */ /* 0x0001e40008011000 */
[----:B0-----:R-:W-:Y:S01]  /*6e00*/  UMOV UR8, UR15 ;  /* 0x0000000f00087c82 */ /* 0x001fe20008000000 */
[----:B------:R-:W-:-:S02]  /*6e10*/  UMOV UR11, UR19 ;  /* 0x00000013000b7c82 */ /* 0x000fc40008000000 */
[----:B------:R0:W-:Y:S02]  /*6e20*/  UTMALDG.3D [UR8], [UR24], desc[UR6] ;  /* 0x00000608180075b4 */ /* 0x0001e40008011000 */
[----:B0-----:R-:W-:Y:S05]  /*6e30*/  @P3 BRA `(.L_x_169) ;  /* 0xfffffffc00503947 */ /* 0x001fea000383ffff */
.L_x_165:
[----:B------:R-:W-:Y:S05]  /*6e40*/  BSYNC B1 ;  /* 0x0000000000017941 */ /* 0x000fea0003800000 */
.L_x_164:
[----:B------:R-:W-:Y:S01]  /*6e50*/  LOP3.LUT P3, RZ, R13, 0xff, RZ, 0xc0, !PT ;  /* 0x000000ff0dff7812 */ /* 0x000fe2000786c0ff */
[----:B------:R-:W-:Y:S01]  /*6e60*/  IMAD.IADD R12, R3, 0x1, R12 ;  /* 0x00000001030c7824 */ /* 0x000fe200078e020c */
[----:B------:R-:W-:Y:S01]  /*6e70*/  IADD3 R16, P4, R16, UR20, RZ ;  /* 0x0000001410107c10 */ /* 0x000fe2000ff9e0ff */
[----:B------:R-:W-:Y:S01]  /*6e80*/  ULDC.64 UR4, c[0x0][0x650] ;  /* 0x0001940000047ab9 */ /* 0x000fe20000000a00 */
[----:B------:R-:W-:Y:S01]  /*6e90*/  BSSY B1, `(.L_x_170) ;  /* 0x000006a000017945 */ /* 0x000fe20003800000 */
[----:B------:R-:W-:Y:S01]  /*6ea0*/  IMAD.MOV.U32 R9, RZ, RZ, -0x1 ;  /* 0xffffffffff097424 */ /* 0x000fe200078e00ff */
[----:B------:R-:W-:Y:S01]  /*6eb0*/  ISETP.GT.U32.AND P1, PT, R12, 0x4, PT ;  /* 0x000000040c00780c */ /* 0x000fe20003f24070 */
[----:B------:R-:W-:Y:S01]  /*6ec0*/  IMAD.MOV.U32 R8, RZ, RZ, -0x1 ;  /* 0xffffffffff087424 */ /* 0x000fe200078e00ff */
[----:B------:R-:W-:Y:S02]  /*6ed0*/  IADD3.X R17, R17, UR13, RZ, P4, !PT ;  /* 0x0000000d11117c10 */ /* 0x000fe4000a7fe4ff */
[----:B------:R-:W-:-:S02]  /*6ee0*/  ISETP.LT.U32.AND P1, PT, R3, 0x5, P1 ;  /* 0x000000050300780c */ /* 0x000fc40000f21070 */
[----:B------:R-:W-:Y:S01]  /*6ef0*/  PRMT R13, RZ, 0x7610, R13 ;  /* 0x00007610ff0d7816 */ /* 0x000fe2000000000d */
[----:B------:R-:W0:Y:S01]  /*6f00*/  @P3 S2R R5, SR_CgaCtaId ;  /* 0x0000000000053919 */ /* 0x000e220000008800 */
[----:B------:R-:W-:-:S04]  /*6f10*/  @P3 MOV R4, 0x400 ;  /* 0x0000040000043802 */ /* 0x000fc80000000f00 */
[----:B0-----:R-:W-:Y:S01]  /*6f20*/  @P3 LEA R6, R5, R4, 0x18 ;  /* 0x0000000405063211 */ /* 0x001fe200078ec0ff */
[----:B------:R-:W-:-:S03]  /*6f30*/  IMAD.WIDE.U32 R4, R12, -0x33333333, RZ ;  /* 0xcccccccd0c047825 */ /* 0x000fc600078e00ff */
[----:B------:R0:W-:Y:S01]  /*6f40*/  @P3 SYNCS.ARRIVE.TRANS64.A1T0 RZ, [R6+URZ+0x68], RZ ;  /* 0x000068ff06ff39a7 */ /* 0x0001e2000810003f */
[----:B------:R-:W-:Y:S02]  /*6f50*/  ISETP.GE.U32.AND P3, PT, R3, 0x5, PT ;  /* 0x000000050300780c */ /* 0x000fe40003f66070 */
[----:B------:R-:W-:Y:S02]  /*6f60*/  SHF.R.U32.HI R7, RZ, 0x2, R5 ;  /* 0x00000002ff077819 */ /* 0x000fe40000011605 */
[----:B------:R-:W-:Y:S02]  /*6f70*/  SEL R5, RZ, 0x1, !P1 ;  /* 0x00000001ff057807 */ /* 0x000fe40004800000 */
[----:B------:R-:W-:Y:S01]  /*6f80*/  ISETP.GE.U32.AND P1, PT, R16, UR4, PT ;  /* 0x0000000410007c0c */ /* 0x000fe2000bf26070 */
[----:B------:R-:W-:Y:S01]  /*6f90*/  IMAD R12, R7, -0x5, R12 ;  /* 0xfffffffb070c7824 */ /* 0x000fe200078e020c */
[----:B------:R-:W-:Y:S02]  /*6fa0*/  LOP3.LUT R0, R0, R5, RZ, 0x3c, !PT ;  /* 0x0000000500007212 */ /* 0x000fe400078e3cff */
[----:B------:R-:W-:-:S02]  /*6fb0*/  ISETP.GE.U32.AND.EX P1, PT, R17, UR5, PT, P1 ;  /* 0x0000000511007c0c */ /* 0x000fc4000bf26110 */
[----:B------:R-:W-:Y:S02]  /*6fc0*/  PRMT R4, RZ, 0x7610, R4 ;  /* 0x00007610ff047816 */ /* 0x000fe40000000004 */
[----:B------:R-:W-:Y:S01]  /*6fd0*/  @P3 LOP3.LUT R0, R0, 0x1, R7, 0x78, !PT ;  /* 0x0000000100003812 */ /* 0x000fe200078e7807 */
[----:B------:R-:W-:-:S08]  /*6fe0*/  IMAD.MOV.U32 R7, RZ, RZ, -0x1 ;  /* 0xffffffffff077424 */ /* 0x000fd000078e00ff */
[----:B0-----:R-:W-:Y:S05]  /*6ff0*/  @P1 BRA `(.L_x_171) ;  /* 0x00000004004c1947 */ /* 0x001fea0003800000 */
[----:B------:R-:W-:Y:S01]  /*7000*/  ULDC.64 UR4, c[0x0][0x628] ;  /* 0x00018a0000047ab9 */ /* 0x000fe20000000a00 */
[----:B------:R-:W0:Y:S01]  /*7010*/  S2R R15, SR_CTAID.X ;  /* 0x00000000000f7919 */ /* 0x000e220000002500 */
[----:B------:R-:W-:Y:S01]  /*7020*/  ISETP.NE.U32.AND P1, PT, RZ, UR4, PT ;  /* 0x00000004ff007c0c */ /* 0x000fe2000bf25070 */
[----:B------:R-:W-:Y:S01]  /*7030*/  ULDC UR7, c[0x0][0x630] ;  /* 0x00018c0000077ab9 */ /* 0x000fe20000000800 */
[----:B------:R-:W-:Y:S01]  /*7040*/  IMAD.MOV.U32 R4, RZ, RZ, R16 ;  /* 0x000000ffff047224 */ /* 0x000fe200078e0010 */
[----:B------:R-:W1:Y:S01]  /*7050*/  S2R R14, SR_CTAID.Y ;  /* 0x00000000000e7919 */ /* 0x000e620000002600 */
[----:B------:R-:W-:Y:S01]  /*7060*/  ISETP.NE.AND.EX P1, PT, RZ, UR5, PT, P1 ;  /* 0x00000005ff007c0c */ /* 0x000fe2000bf25310 */
[----:B------:R-:W-:-:S12]  /*7070*/  IMAD.MOV.U32 R5, RZ, RZ, R17 ;  /* 0x000000ffff057224 */ /* 0x000fd800078e0011 */
[----:B------:R-:W-:Y:S05]  /*7080*/  @!P1 BRA `(.L_x_172) ;  /* 0x0000000000289947 */ /* 0x000fea0003800000 */
[----:B------:R-:W-:Y:S02]  /*7090*/  ULDC UR6, c[0x0][0x634] ;  /* 0x00018d0000067ab9 */ /* 0x000fe40000000800 */
[----:B------:R-:W-:-:S05]  /*70a0*/  IADD3 R9, P1, R16, UR6, RZ ;  /* 0x0000000610097c10 */ /* 0x000fca000ff3e0ff */
[----:B------:R-:W-:-:S04]  /*70b0*/  IMAD.X R21, RZ, RZ, R17, P1 ;  /* 0x000000ffff157224 */ /* 0x000fc800008e0611 */
[----:B------:R-:W-:-:S04]  /*70c0*/  IMAD.WIDE.U32 R6, R21, UR4, RZ ;  /* 0x0000000415067c25 */ /* 0x000fc8000f8e00ff */
[----:B------:R-:W-:-:S04]  /*70d0*/  IMAD.WIDE.U32 R6, P1, R9, UR5, R6 ;  /* 0x0000000509067c25 */ /* 0x000fc8000f820006 */
[----:B------:R-:W-:-:S04]  /*70e0*/  IMAD.WIDE.U32 R8, R9, UR4, RZ ;  /* 0x0000000409087c25 */ /* 0x000fc8000f8e00ff */
[----:B------:R-:W-:Y:S01]  /*70f0*/  IMAD.X R5, RZ, RZ, RZ, P1 ;  /* 0x000000ffff057224 */ /* 0x000fe200008e06ff */
[----:B------:R-:W-:Y:S01]  /*7100*/  IADD3 RZ, P1, R9, R6, RZ ;  /* 0x0000000609ff7210 */ /* 0x000fe20007f3e0ff */
[----:B------:R-:W-:-:S04]  /*7110*/  IMAD.MOV.U32 R4, RZ, RZ, R7 ;  /* 0x000000ffff047224 */ /* 0x000fc800078e0007 */
[----:B------:R-:W-:-:S08]  /*7120*/  IMAD.WIDE.U32.X R4, R21, UR5, R4, P1 ;  /* 0x0000000515047c25 */ /* 0x000fd000088e0404 */
.L_x_172:
[--C-:B------:R-:W-:Y:S01]  /*7130*/  SHF.R.U64 R8, R4, UR7, R5.reuse ;  /* 0x0000000704087c19 */ /* 0x100fe20008001205 */
[----:B------:R-:W-:Y:S01]  /*7140*/  ULDC.64 UR4, c[0x0][0x620] ;  /* 0x0001880000047ab9 */ /* 0x000fe20000000a00 */
[----:B------:R-:W-:Y:S01]  /*7150*/  SHF.R.U32.HI R4, RZ, UR7, R5 ;  /* 0x00000007ff047c19 */ /* 0x000fe20008011605 */
[----:B------:R-:W2:Y:S01]  /*7160*/  LDC R24, c[0x0][0x144] ;  /* 0x00005100ff187b82 */ /* 0x000ea20000000800 */
[----:B------:R-:W-:Y:S01]  /*7170*/  IADD3 R7, P1, RZ, -R8, RZ ;  /* 0x80000008ff077210 */ /* 0x000fe20007f3e0ff */
[----:B------:R-:W-:Y:S01]  /*7180*/  ULDC.64 UR8, c[0x0][0x640] ;  /* 0x0001900000087ab9 */ /* 0x000fe20000000a00 */
[----:B0-----:R-:W-:Y:S01]  /*7190*/  I2FP.F32.U32 R9, R15 ;  /* 0x0000000f00097245 */ /* 0x001fe20000201000 */
[----:B------:R-:W-:Y:S02]  /*71a0*/  ULDC UR6, c[0x0][0x608] ;  /* 0x0001820000067ab9 */ /* 0x000fe40000000800 */
[----:B------:R-:W-:Y:S01]  /*71b0*/  IMAD.X R4, RZ, RZ, ~R4, P1 ;  /* 0x000000ffff047224 */ /* 0x000fe200008e0e04 */
[----:B------:R-:W-:Y:S01]  /*71c0*/  ISETP.NE.U32.AND P1, PT, RZ, UR8, PT ;  /* 0x00000008ff007c0c */ /* 0x000fe2000bf25070 */
[----:B------:R-:W0:Y:S02]  /*71d0*/  LDC R21, c[0x0][0x148] ;  /* 0x00005200ff157b82 */ /* 0x000e240000000800 */
[----:B------:R-:W-:Y:S01]  /*71e0*/  IMAD R6, R4, UR4, RZ ;  /* 0x0000000404067c24 */ /* 0x000fe2000f8e02ff */
[----:B------:R-:W-:Y:S01]  /*71f0*/  ISETP.NE.AND.EX P1, PT, RZ, UR9, PT, P1 ;  /* 0x00000009ff007c0c */ /* 0x000fe2000bf25310 */
[----:B------:R-:W-:Y:S01]  /*7200*/  IMAD.WIDE.U32 R4, R7, UR4, R16 ;  /* 0x0000000407047c25 */ /* 0x000fe2000f8e0010 */
[----:B------:R-:W-:-:S03]  /*7210*/  ULDC UR4, c[0x0][0x150] ;  /* 0x0000540000047ab9 */ /* 0x000fc60000000800 */
[----:B------:R-:W-:Y:S02]  /*7220*/  IMAD R7, R7, UR5, R6 ;  /* 0x0000000507077c24 */ /* 0x000fe4000f8e0206 */
[----:B------:R-:W-:Y:S01]  /*7230*/  FMUL R6, R9, UR4 ;  /* 0x0000000409067c20 */ /* 0x000fe20008400000 */
[----:B------:R-:W-:Y:S01]  /*7240*/  ULDC UR4, c[0x0][0x618] ;  /* 0x0001860000047ab9 */ /* 0x000fe20000000800 */
[----:B------:R-:W-:Y:S01]  /*7250*/  ULDC UR5, c[0x0][0x154] ;  /* 0x0000550000057ab9 */ /* 0x000fe20000000800 */
[----:B------:R-:W-:-:S03]  /*7260*/  IMAD.IADD R5, R5, 0x1, R7 ;  /* 0x0000000105057824 */ /* 0x000fc600078e0207 */
[----:B------:R-:W3:Y:S02]  /*7270*/  F2I.U32.TRUNC.NTZ R6, R6 ;  /* 0x0000000600067305 */ /* 0x000ee4000020f000 */
[----:B------:R-:W-:Y:S02]  /*7280*/  SHF.R.U64 R9, R4, UR4, R5 ;  /* 0x0000000404097c19 */ /* 0x000fe40008001205 */
[----:B-1----:R-:W-:-:S05]  /*7290*/  I2FP.F32.U32 R4, R14 ;  /* 0x0000000e00047245 */ /* 0x002fca0000201000 */
[----:B------:R-:W-:Y:S01]  /*72a0*/  FMUL R22, R4, UR5 ;  /* 0x0000000504167c20 */ /* 0x000fe20008400000 */
[----:B------:R-:W-:Y:S01]  /*72b0*/  SHF.R.U32.HI R4, RZ, UR4, R5 ;  /* 0x00000004ff047c19 */ /* 0x000fe20008011605 */
[----:B------:R-:W-:-:S03]  /*72c0*/  ULDC UR4, c[0x0][0x658] ;  /* 0x0001960000047ab9 */ /* 0x000fc60000000800 */
[--C-:B------:R-:W-:Y:S01]  /*72d0*/  SHF.R.U64 R20, R9, UR6, R4.reuse ;  /* 0x0000000609147c19 */ /* 0x100fe20008001204 */
[----:B------:R-:W1:Y:S01]  /*72e0*/  F2I.U32.TRUNC.NTZ R22, R22 ;  /* 0x0000001600167305 */ /* 0x000e62000020f000 */
[----:B------:R-:W-:Y:S01]  /*72f0*/  SHF.R.U32.HI R5, RZ, UR6, R4 ;  /* 0x00000006ff057c19 */ /* 0x000fe20008011604 */
[----:B---3--:R-:W-:-:S03]  /*7300*/  IMAD.MOV R6, RZ, RZ, -R6 ;  /* 0x000000ffff067224 */ /* 0x008fc600078e0a06 */
[----:B------:R-:W-:Y:S01]  /*7310*/  SHF.R.U64 R18, R20, UR4, R5 ;  /* 0x0000000414127c19 */ /* 0x000fe20008001205 */
[----:B--2---:R-:W-:Y:S01]  /*7320*/  IMAD R15, R24, R6, R15 ;  /* 0x00000006180f7224 */ /* 0x004fe200078e020f */
[----:B------:R-:W-:-:S03]  /*7330*/  SHF.R.U32.HI R23, RZ, UR4, R5 ;  /* 0x00000004ff177c19 */ /* 0x000fc60008011605 */
[----:B------:R-:W-:Y:S02]  /*7340*/  IMAD.MOV.U32 R4, RZ, RZ, R18 ;  /* 0x000000ffff047224 */ /* 0x000fe400078e0012 */
[----:B------:R-:W-:Y:S01]  /*7350*/  IMAD.MOV.U32 R5, RZ, RZ, R23 ;  /* 0x000000ffff057224 */ /* 0x000fe200078e0017 */
[----:B-1----:R-:W-:Y:S06]  /*7360*/  @!P1 BRA `(.L_x_173) ;  /* 0x0000000000289947 */ /* 0x002fec0003800000 */
[----:B------:R-:W-:Y:S02]  /*7370*/  ULDC UR4, c[0x0][0x64c] ;  /* 0x0001930000047ab9 */ /* 0x000fe40000000800 */
[----:B------:R-:W-:-:S05]  /*7380*/  IADD3 R5, P1, R18, UR4, RZ ;  /* 0x0000000412057c10 */ /* 0x000fca000ff3e0ff */
[----:B------:R-:W-:-:S04]  /*7390*/  IMAD.X R23, RZ, RZ, R23, P1 ;  /* 0x000000ffff177224 */ /* 0x000fc800008e0617 */
[----:B------:R-:W-:-:S04]  /*73a0*/  IMAD.WIDE.U32 R6, R23, UR8, RZ ;  /* 0x0000000817067c25 */ /* 0x000fc8000f8e00ff */
[----:B------:R-:W-:-:S04]  /*73b0*/  IMAD.WIDE.U32 R6, P1, R5, UR9, R6 ;  /* 0x0000000905067c25 */ /* 0x000fc8000f820006 */
[----:B------:R-:W-:-:S04]  /*73c0*/  IMAD.WIDE.U32 R4, R5, UR8, RZ ;  /* 0x0000000805047c25 */ /* 0x000fc8000f8e00ff */
[----:B------:R-:W-:Y:S01]  /*73d0*/  IMAD.MOV.U32 R4, RZ, RZ, R7 ;  /* 0x000000ffff047224 */ /* 0x000fe200078e0007 */
[----:B------:R-:W-:Y:S01]  /*73e0*/  IADD3 RZ, P3, R5, R6, RZ ;  /* 0x0000000605ff7210 */ /* 0x000fe20007f7e0ff */
[----:B------:R-:W-:-:S04]  /*73f0*/  IMAD.X R5, RZ, RZ, RZ, P1 ;  /* 0x000000ffff057224 */ /* 0x000fc800008e06ff */
[----:B------:R-:W-:-:S08]  /*7400*/  IMAD.WIDE.U32.X R4, R23, UR9, R4, P3 ;  /* 0x0000000917047c25 */ /* 0x000fd000098e0404 */
.L_x_173:
[----:B------:R-:W-:Y:S01]  /*7410*/  ISETP.NE.AND P1, PT, R2, 0x1, PT ;  /* 0x000000010200780c */ /* 0x000fe20003f25270 */
[----:B------:R-:W-:Y:S01]  /*7420*/  ULDC UR4, c[0x0][0x648] ;  /* 0x0001920000047ab9 */ /* 0x000fe20000000800 */
[----:B------:R-:W-:Y:S01]  /*7430*/  LOP3.LUT R20, R20, UR17, RZ, 0xc0, !PT ;  /* 0x0000001114147c12 */ /* 0x000fe2000f8ec0ff */
[----:B------:R-:W-:Y:S01]  /*7440*/  IMAD.MOV R22, RZ, RZ, -R22 ;  /* 0x000000ffff167224 */ /* 0x000fe200078e0a16 */
[----:B------:R-:W-:Y:S01]  /*7450*/  SHF.R.U64 R5, R4, UR4, R5 ;  /* 0x0000000404057c19 */ /* 0x000fe20008001205 */
[----:B------:R-:W-:Y:S01]  /*7460*/  ULDC UR4, c[0x0][0x638] ;  /* 0x00018e0000047ab9 */ /* 0x000fe20000000800 */
[----:B------:R-:W-:Y:S01]  /*7470*/  LOP3.LUT R9, R9, UR16, RZ, 0xc0, !PT ;  /* 0x0000001009097c12 */ /* 0x000fe2000f8ec0ff */
[----:B------:R-:W-:Y:S01]  /*7480*/  ULDC UR5, c[0x0][0x610] ;  /* 0x0001840000057ab9 */ /* 0x000fe20000000800 */
[----:B------:R-:W-:Y:S02]  /*7490*/  IMAD.MOV.U32 R4, RZ, RZ, 0x1 ;  /* 0x00000001ff047424 */ /* 0x000fe400078e00ff */
[----:B------:R-:W-:-:S02]  /*74a0*/  IMAD.MOV R7, RZ, RZ, -R5 ;  /* 0x000000ffff077224 */ /* 0x000fc400078e0a05 */
[----:B------:R-:W-:Y:S02]  /*74b0*/  IMAD R20, R5, UR18, R20 ;  /* 0x0000001205147c24 */ /* 0x000fe4000f8e0214 */
[----:B0-----:R-:W-:Y:S02]  /*74c0*/  @P1 IMAD R15, R21, R22, R14 ;  /* 0x00000016150f1224 */ /* 0x001fe400078e020e */
[----:B------:R-:W-:Y:S01]  /*74d0*/  IMAD R18, R7, UR4, R18 ;  /* 0x0000000407127c24 */ /* 0x000fe2000f8e0212 */
[----:B------:R-:W-:Y:S01]  /*74e0*/  ULDC UR4, c[0x0][0x600] ;  /* 0x0001800000047ab9 */ /* 0x000fe20000000800 */
[----:B------:R-:W-:Y:S02]  /*74f0*/  IMAD R15, R20, UR5, R15 ;  /* 0x00000005140f7c24 */ /* 0x000fe4000f8e020f */
[----:B------:R-:W-:-:S05]  /*7500*/  IMAD R18, R18, UR4, R9 ;  /* 0x0000000412127c24 */ /* 0x000fca000f8e0209 */
[----:B------:R-:W-:Y:S02]  /*7510*/  SEL R9, R18, R15, !P1 ;  /* 0x0000000f12097207 */ /* 0x000fe40004800000 */
[----:B------:R-:W-:-:S07]  /*7520*/  SEL R7, R15, R18, !P1 ;  /* 0x000000120f077207 */ /* 0x000fce0004800000 */
.L_x_171:
[----:B------:R-:W-:Y:S05]  /*7530*/  BSYNC B1 ;  /* 0x0000000000017941 */ /* 0x000fea0003800000 */
.L_x_170:
[----:B------:R-:W-:-:S13]  /*7540*/  LOP3.LUT P1, RZ, R4, 0xff, RZ, 0xc0, !PT ;  /* 0x000000ff04ff7812 */ /* 0x000fda000782c0ff */
[----:B------:R-:W-:Y:S05]  /*7550*/  @P1 BRA `(.L_x_174) ;  /* 0xfffffff400541947 */ /* 0x000fea000383ffff */
[----:B------:R-:W-:Y:S05]  /*7560*/  BSYNC B0 ;  /* 0x0000000000007941 */ /* 0x000fea0003800000 */
.L_x_162:
[----:B------:R-:W-:-:S03]  /*7570*/  UMOV UR4, 0xffffffff ;  /* 0xffffffff00047882 */ /* 0x000fc60000000000 */
[----:B------:R-:W-:Y:S05]  /*7580*/  BRA.DIV UR4, `(.L_x_175) ;  /* 0x00000006043c7947 */ /* 0x000fea000b800000 */
[----:B------:R-:W-:-:S13]  /*7590*/  ELECT P6, URZ, PT ;  /* 0x00000000003f782f */ /* 0x000fda00038c0000 */
.L_x_190:
[----:B------:R-:W-:Y:S04]  /*75a0*/  BSSY B0, `(.L_x_176) ;  /* 0x0000034000007945 */ /* 0x000fe80003800000 */
[----:B------:R-:W-:Y:S05]  /*75b0*/  @!P6 BRA `(.L_x_177) ;  /* 0x0000000000c8e947 */ /* 0x000fea0003800000 */
[----:B------:R-:W-:-:S04]  /*75c0*/  LOP3.LUT R19, R19, 0x2, RZ, 0xfc, !PT ;  /* 0x0000000213137812 */ /* 0x000fc800078efcff */
[----:B------:R-:W-:-:S13]  /*75d0*/  ISETP.NE.AND P0, PT, R19, 0x3, PT ;  /* 0x000000031300780c */ /* 0x000fda0003f05270 */
[----:B------:R-:W-:Y:S05]  /*75e0*/  @!P0 BRA `(.L_x_178) ;  /* 0x0000000000048947 */ /* 0x000fea0003800000 */
[----:B------:R-:W-:Y:S01]  /*75f0*/  BPT.TRAP 0x1 ;  /* 0x000000040000795c */ /* 0x000fe20000300000 */
.L_x_178:
[----:B------:R-:W0:Y:S01]  /*7600*/  S2R R3, SR_CgaCtaId ;  /* 0x0000000000037919 */ /* 0x000e220000008800 */
[----:B------:R-:W-:-:S04]  /*7610*/  MOV R2, 0x400 ;  /* 0x0000040000027802 */ /* 0x000fc80000000f00 */
[----:B0-----:R-:W-:Y:S02]  /*7620*/  LEA R3, R3, R2, 0x18 ;  /* 0x0000000203037211 */ /* 0x001fe400078ec0ff */
[----:B------:R-:W-:-:S03]  /*7630*/  SHF.L.U32 R2, R0, 0x1f, RZ ;  /* 0x0000001f00027819 */ /* 0x000fc600000006ff */
[----:B------:R-:W-:-:S04]  /*7640*/  VIADD R3, R3, 0x28 ;  /* 0x0000002803037836 */ /* 0x000fc80000000000 */
[C---:B------:R-:W-:Y:S02]  /*7650*/  IMAD R7, R12.reuse, 0x8, R3 ;  /* 0x000000080c077824 */ /* 0x040fe400078e0203 */
[----:B------:R-:W-:Y:S02]  /*7660*/  VIADD R12, R12, 0x1 ;  /* 0x000000010c0c7836 */ /* 0x000fe40000000000 */
[----:B------:R-:W0:Y:S03]  /*7670*/  SYNCS.PHASECHK.TRANS64.TRYWAIT P0, [R7+URZ], R2 ;  /* 0x00000002070075a7 */ /* 0x000e26000800017f */
[----:B------:R-:W-:-:S04]  /*7680*/  ISETP.NE.AND P1, PT, R12, 0x5, PT ;  /* 0x000000050c00780c */ /* 0x000fc80003f25270 */
[----:B------:R-:W-:Y:S02]  /*7690*/  SEL R5, RZ, 0x1, P1 ;  /* 0x00000001ff057807 */ /* 0x000fe40000800000 */
[----:B------:R-:W-:Y:S02]  /*76a0*/  SEL R12, R12, RZ, P1 ;  /* 0x000000ff0c0c7207 */ /* 0x000fe40000800000 */
[----:B------:R-:W-:-:S03]  /*76b0*/  LOP3.LUT R5, R0, R5, RZ, 0x3c, !PT ;  /* 0x0000000500057212 */ /* 0x000fc600078e3cff */
[----:B------:R-:W-:Y:S01]  /*76c0*/  IMAD R9, R12, 0x8, R3 ;  /* 0x000000080c097824 */ /* 0x000fe200078e0203 */
[----:B------:R-:W-:Y:S01]  /*76d0*/  SHF.L.U32 R4, R5, 0x1f, RZ ;  /* 0x0000001f05047819 */ /* 0x000fe200000006ff */
[----:B0-----:R-:W-:Y:S06]  /*76e0*/  @!P0 BRA `(.L_x_179) ;  /* 0x0000000400048947 */ /* 0x001fec0003800000 */
.L_x_191:
[----:B------:R-:W1:Y:S01]  /*76f0*/  SYNCS.PHASECHK.TRANS64.TRYWAIT P0, [R9+URZ], R4 ;  /* 0x00000004090075a7 */ /* 0x000e62000800017f */
[----:B------:R-:W-:-:S05]  /*7700*/  VIADD R0, R12, 0x1 ;  /* 0x000000010c007836 */ /* 0x000fca0000000000 */
[----:B------:R-:W-:-:S04]  /*7710*/  ISETP.NE.AND P1, PT, R0, 0x5, PT ;  /* 0x000000050000780c */ /* 0x000fc80003f25270 */
[----:B0-----:R-:W-:Y:S02]  /*7720*/  SEL R2, RZ, 0x1, P1 ;  /* 0x00000001ff027807 */ /* 0x001fe40000800000 */
[----:B------:R-:W-:Y:S02]  /*7730*/  SEL R0, R0, RZ, P1 ;  /* 0x000000ff00007207 */ /* 0x000fe40000800000 */
[----:B------:R-:W-:-:S03]  /*7740*/  LOP3.LUT R7, R5, R2, RZ, 0x3c, !PT ;  /* 0x0000000205077212 */ /* 0x000fc600078e3cff */
[----:B------:R-:W-:Y:S01]  /*7750*/  IMAD R6, R0, 0x8, R3 ;  /* 0x0000000800067824 */ /* 0x000fe200078e0203 */
[----:B------:R-:W-:Y:S01]  /*7760*/  SHF.L.U32 R5, R7, 0x1f, RZ ;  /* 0x0000001f07057819 */ /* 0x000fe200000006ff */
[----:B-1----:R-:W-:Y:S06]  /*7770*/  @!P0 BRA `(.L_x_180) ;  /* 0x0000000000f48947 */ /* 0x002fec0003800000 */
.L_x_192:
[----:B------:R-:W1:Y:S01]  /*7780*/  SYNCS.PHASECHK.TRANS64.TRYWAIT P0, [R6+URZ], R5 ;  /* 0x00000005060075a7 */ /* 0x000e62000800017f */
[----:B------:R-:W-:-:S05]  /*7790*/  VIADD R0, R0, 0x1 ;  /* 0x0000000100007836 */ /* 0x000fca0000000000 */
[----:B------:R-:W-:-:S04]  /*77a0*/  ISETP.NE.AND P1, PT, R0, 0x5, PT ;  /* 0x000000050000780c */ /* 0x000fc80003f25270 */
[----:B------:R-:W-:Y:S02]  /*77b0*/  SEL R2, RZ, 0x1, P1 ;  /* 0x00000001ff027807 */ /* 0x000fe40000800000 */
[----:B------:R-:W-:Y:S02]  /*77c0*/  SEL R0, R0, RZ, P1 ;  /* 0x000000ff00007207 */ /* 0x000fe40000800000 */
[----:B------:R-:W-:-:S03]  /*77d0*/  LOP3.LUT R7, R7, R2, RZ, 0x3c, !PT ;  /* 0x0000000207077212 */ /* 0x000fc600078e3cff */
[----:B0-----:R-:W-:Y:S01]  /*77e0*/  IMAD R9, R0, 0x8, R3 ;  /* 0x0000000800097824 */ /* 0x001fe200078e0203 */
[----:B------:R-:W-:Y:S01]  /*77f0*/  SHF.L.U32 R4, R7, 0x1f, RZ ;  /* 0x0000001f07047819 */ /* 0x000fe200000006ff */
[----:B-1----:R-:W-:Y:S06]  /*7800*/  @!P0 BRA `(.L_x_181) ;  /* 0x0000000000e48947 */ /* 0x002fec0003800000 */
.L_x_193:
[----:B------:R-:W1:Y:S01]  /*7810*/  SYNCS.PHASECHK.TRANS64.TRYWAIT P0, [R9+URZ], R4 ;  /* 0x00000004090075a7 */ /* 0x000e62000800017f */
[----:B------:R-:W-:-:S05]  /*7820*/  VIADD R0, R0, 0x1 ;  /* 0x0000000100007836 */ /* 0x000fca0000000000 */
[----:B------:R-:W-:-:S04]  /*7830*/  ISETP.NE.AND P1, PT, R0, 0x5, PT ;  /* 0x000000050000780c */ /* 0x000fc80003f25270 */
[----:B------:R-:W-:Y:S02]  /*7840*/  SEL R2, RZ, 0x1, P1 ;  /* 0x00000001ff027807 */ /* 0x000fe40000800000 */
[----:B------:R-:W-:Y:S02]  /*7850*/  SEL R0, R0, RZ, P1 ;  /* 0x000000ff00007207 */ /* 0x000fe40000800000 */
[----:B------:R-:W-:Y:S01]  /*7860*/  LOP3.LUT R2, R7, R2, RZ, 0x3c, !PT ;  /* 0x0000000207027212 */ /* 0x000fe200078e3cff */
[----:B-1----:R-:W-:Y:S06]  /*7870*/  @!P0 BRA `(.L_x_182) ;  /* 0x0000000000dc8947 */ /* 0x002fec0003800000 */
.L_x_194:
[----:B------:R-:W-:Y:S01]  /*7880*/  IMAD R3, R0, 0x8, R3 ;  /* 0x0000000800037824 */ /* 0x000fe200078e0203 */
[----:B------:R-:W-:-:S07]  /*7890*/  SHF.L.U32 R0, R2, 0x1f, RZ ;  /* 0x0000001f02007819 */ /* 0x000fce00000006ff */
.L_x_183:
[----:B--2---:R2:W3:Y:S02]  /*78a0*/  SYNCS.PHASECHK.TRANS64.TRYWAIT P0, [R3+URZ], R0 ;  /* 0x00000000030075a7 */ /* 0x0044e4000800017f */
[----:B---3--:R-:W-:Y:S05]  /*78b0*/  @!P0 NANOSLEEP.SYNCS 0x989680 ;  /* 0x009896800000895d */ /* 0x008fea0003900000 */
[----:B------:R-:W3:Y:S02]  /*78c0*/  @!P0 SYNCS.PHASECHK.TRANS64 P0, [R3+URZ], R0 ;  /* 0x00000000030085a7 */ /* 0x000ee4000800007f */
[----:B---3--:R-:W-:Y:S05]  /*78d0*/  @!P0 BRA `(.L_x_183) ;  /* 0xfffffffc00f08947 */ /* 0x008fea000383ffff */
.L_x_177:
[----:B------:R-:W-:Y:S05]  /*78e0*/  BSYNC B0 ;  /* 0x0000000000007941 */ /* 0x000fea0003800000 */
.L_x_176:
[----:B------:R-:W-:Y:S05]  /*78f0*/  EXIT ;  /* 0x000000000000794d */ /* 0x000fea0003800000 */
.L_x_17:
[----:B---3--:R3:W4:Y:S02]  /*7900*/  SYNCS.PHASECHK.TRANS64.TRYWAIT P1, [R3+URZ], R0 ;  /* 0x00000000030075a7 */ /* 0x008724000802017f */
[----:B----4-:R-:W-:Y:S05]  /*7910*/  @!P1 NANOSLEEP.SYNCS 0x989680 ;  /* 0x009896800000995d */ /* 0x010fea0003900000 */
[----:B------:R-:W4:Y:S02]  /*7920*/  @!P1 SYNCS.PHASECHK.TRANS64 P1, [R3+URZ], R0 ;  /* 0x00000000030095a7 */ /* 0x000f24000802007f */
[----:B----4-:R-:W-:Y:S05]  /*7930*/  @!P1 BRA `(.L_x_17) ;  /* 0xfffffffc00f09947 */ /* 0x010fea000383ffff */
[----:B------:R-:W-:Y:S05]  /*7940*/  BRA `(.L_x_16) ;  /* 0xffffff9800387947 */ /* 0x000fea000383ffff */
.L_x_22:
[----:B-1----:R-:W-:-:S04]  /*7950*/  IMAD.U32 R4, RZ, RZ, UR4 ;  /* 0x00000004ff047e24 */ /* 0x002fc8000f8e00ff */
[----:B------:R1:W2:Y:S03]  /*7960*/  SYNCS.PHASECHK.TRANS64.TRYWAIT P1, [R4+URZ], R3 ;  /* 0x00000003040075a7 */ /* 0x0002a6000802017f */
[----:B--2---:R-:W-:Y:S05]  /*7970*/  @!P1 NANOSLEEP.SYNCS 0x989680 ;  /* 0x009896800000995d */ /* 0x004fea0003900000 */
[----:B------:R-:W2:Y:S02]  /*7980*/  @!P1 SYNCS.PHASECHK.TRANS64 P1, [R4+URZ], R3 ;  /* 0x00000003040095a7 */ /* 0x000ea4000802007f */
[----:B--2---:R-:W-:Y:S05]  /*7990*/  @!P1 BRA `(.L_x_22) ;  /* 0xfffffffc00ec9947 */ /* 0x004fea000383ffff */
[----:B------:R-:W-:Y:S05]  /*79a0*/  BRA `(.L_x_21) ;  /* 0xffffff9800d87947 */ /* 0x000fea000383ffff */
.L_x_163:
[----:B------:R-:W-:Y:S01]  /*79b0*/  BSSY B1, `(.L_x_184) ;  /* 0x0000006000017945 */ /* 0x000fe20003800000 */
[----:B------:R-:W-:-:S07]  /*79c0*/  IMAD.MOV.U32 R15, RZ, RZ, -0x1 ;  /* 0xffffffffff0f7424 */ /* 0x000fce00078e00ff */
[----:B------:R-:W-:Y:S05]  /*79d0*/  WARPSYNC.COLLECTIVE R15, `(.L_x_185) ;  /* 0x000000000f0c7348 */ /* 0x000fea0003c00000 */
[----:B------:R-:W-:Y:S02]  /*79e0*/  ELECT P6, UR62, PT ;  /* 0x00000000003e782f */ /* 0x000fe400038c0000 */
[----:B------:R-:W-:Y:S01]  /*79f0*/  MOV R14, UR62 ;  /* 0x0000003e000e7c02 */ /* 0x000fe20008000f00 */
[----:B------:R-:W-:Y:S10]  /*7a00*/  ENDCOLLECTIVE ;  /* 0x000000000000791b */ /* 0x000ff40003800000 */
.L_x_185:
[----:B------:R-:W-:Y:S05]  /*7a10*/  BSYNC B1 ;  /* 0x0000000000017941 */ /* 0x000fea0003800000 */
.L_x_184:
[----:B------:R-:W-:Y:S05]  /*7a20*/  BRA `(.L_x_186) ;  /* 0xfffffff0002c7947 */ /* 0x000fea000383ffff */
.L_x_166:
[----:B0-----:R0:W1:Y:S02]  /*7a30*/  SYNCS.PHASECHK.TRANS64.TRYWAIT P1, [R14+URZ+0x28], R7 ;  /* 0x000028070e0075a7 */ /* 0x001064000802017f */
[----:B-1----:R-:W-:Y:S05]  /*7a40*/  @!P1 NANOSLEEP.SYNCS 0x989680 ;  /* 0x009896800000995d */ /* 0x002fea0003900000 */
[----:B------:R-:W1:Y:S02]  /*7a50*/  @!P1 SYNCS.PHASECHK.TRANS64 P1, [R14+URZ+0x28], R7 ;  /* 0x000028070e0095a7 */ /* 0x000e64000802007f */
[----:B-1----:R-:W-:Y:S05]  /*7a60*/  @!P1 BRA `(.L_x_166) ;  /* 0xfffffffc00f09947 */ /* 0x002fea000383ffff */
[----:B------:R-:W-:Y:S05]  /*7a70*/  BRA `(.L_x_187) ;  /* 0xfffffff000607947 */ /* 0x000fea000383ffff */
.L_x_175:
[----:B------:R-:W-:Y:S01]  /*7a80*/  BSSY B0, `(.L_x_188) ;  /* 0x0000006000007945 */ /* 0x000fe20003800000 */
[----:B------:R-:W-:-:S07]  /*7a90*/  IMAD.MOV.U32 R15, RZ, RZ, -0x1 ;  /* 0xffffffffff0f7424 */ /* 0x000fce00078e00ff */
[----:B------:R-:W-:Y:S05]  /*7aa0*/  WARPSYNC.COLLECTIVE R15, `(.L_x_189) ;  /* 0x000000000f0c7348 */ /* 0x000fea0003c00000 */
[----:B------:R-:W-:Y:S02]  /*7ab0*/  ELECT P6, UR62, PT ;  /* 0x00000000003e782f */ /* 0x000fe400038c0000 */
[----:B------:R-:W-:Y:S01]  /*7ac0*/  MOV R14, UR62 ;  /* 0x0000003e000e7c02 */ /* 0x000fe20008000f00 */
[----:B------:R-:W-:Y:S10]  /*7ad0*/  ENDCOLLECTIVE ;  /* 0x000000000000791b */ /* 0x000ff40003800000 */
.L_x_189:
[----:B------:R-:W-:Y:S05]  /*7ae0*/  BSYNC B0 ;  /* 0x0000000000007941 */ /* 0x000fea0003800000 */
.L_x_188:
[----:B------:R-:W-:Y:S05]  /*7af0*/  BRA `(.L_x_190) ;  /* 0xfffffff800a87947 */ /* 0x000fea000383ffff */
.L_x_179:
[----:B0-----:R0:W1:Y:S02]  /*7b00*/  SYNCS.PHASECHK.TRANS64.TRYWAIT P0, [R7+URZ], R2 ;  /* 0x00000002070075a7 */ /* 0x001064000800017f */
[----:B-1----:R-:W-:Y:S05]  /*7b10*/  @!P0 NANOSLEEP.SYNCS 0x989680 ;  /* 0x009896800000895d */ /* 0x002fea0003900000 */
[----:B------:R-:W1:Y:S02]  /*7b20*/  @!P0 SYNCS.PHASECHK.TRANS64 P0, [R7+URZ], R2 ;  /* 0x00000002070085a7 */ /* 0x000e64000800007f */
[----:B-1----:R-:W-:Y:S05]  /*7b30*/  @!P0 BRA `(.L_x_179) ;  /* 0xfffffffc00f08947 */ /* 0x002fea000383ffff */
[----:B------:R-:W-:Y:S05]  /*7b40*/  BRA `(.L_x_191) ;  /* 0xfffffff800e87947 */ /* 0x000fea000383ffff */
.L_x_180:
[----:B0-----:R0:W1:Y:S02]  /*7b50*/  SYNCS.PHASECHK.TRANS64.TRYWAIT P0, [R9+URZ], R4 ;  /* 0x00000004090075a7 */ /* 0x001064000800017f */
[----:B-1----:R-:W-:Y:S05]  /*7b60*/  @!P0 NANOSLEEP.SYNCS 0x989680 ;  /* 0x009896800000895d */ /* 0x002fea0003900000 */
[----:B------:R-:W1:Y:S02]  /*7b70*/  @!P0 SYNCS.PHASECHK.TRANS64 P0, [R9+URZ], R4 ;  /* 0x00000004090085a7 */ /* 0x000e64000800007f */
[----:B-1----:R-:W-:Y:S05]  /*7b80*/  @!P0 BRA `(.L_x_180) ;  /* 0xfffffffc00f08947 */ /* 0x002fea000383ffff */
[----:B------:R-:W-:Y:S05]  /*7b90*/  BRA `(.L_x_192) ;  /* 0xfffffff800f87947 */ /* 0x000fea000383ffff */
.L_x_181:
[----:B0-----:R0:W1:Y:S02]  /*7ba0*/  SYNCS.PHASECHK.TRANS64.TRYWAIT P0, [R6+URZ], R5 ;  /* 0x00000005060075a7 */ /* 0x001064000800017f */
[----:B-1----:R-:W-:Y:S05]  /*7bb0*/  @!P0 NANOSLEEP.SYNCS 0x989680 ;  /* 0x009896800000895d */ /* 0x002fea0003900000 */
[----:B------:R-:W1:Y:S02]  /*7bc0*/  @!P0 SYNCS.PHASECHK.TRANS64 P0, [R6+URZ], R5 ;  /* 0x00000005060085a7 */ /* 0x000e64000800007f */
[----:B-1----:R-:W-:Y:S05]  /*7bd0*/  @!P0 BRA `(.L_x_181) ;  /* 0xfffffffc00f08947 */ /* 0x002fea000383ffff */
[----:B------:R-:W-:Y:S05]  /*7be0*/  BRA `(.L_x_193) ;  /* 0xfffffffc00087947 */ /* 0x000fea000383ffff */
.L_x_182:
[----:B-1----:R1:W2:Y:S02]  /*7bf0*/  SYNCS.PHASECHK.TRANS64.TRYWAIT P0, [R9+URZ], R4 ;  /* 0x00000004090075a7 */ /* 0x0022a4000800017f */
[----:B--2---:R-:W-:Y:S05]  /*7c00*/  @!P0 NANOSLEEP.SYNCS 0x989680 ;  /* 0x009896800000895d */ /* 0x004fea0003900000 */
[----:B------:R-:W2:Y:S02]  /*7c10*/  @!P0 SYNCS.PHASECHK.TRANS64 P0, [R9+URZ], R4 ;  /* 0x00000004090085a7 */ /* 0x000ea4000800007f */
[----:B--2---:R-:W-:Y:S05]  /*7c20*/  @!P0 BRA `(.L_x_182) ;  /* 0xfffffffc00f08947 */ /* 0x004fea000383ffff */
[----:B------:R-:W-:Y:S05]  /*7c30*/  BRA `(.L_x_194) ;  /* 0xfffffffc00107947 */ /* 0x000fea000383ffff */
.L_x_195:
[----:B------:R-:W-:-:S00]  /*7c40*/  BRA `(.L_x_195) ;  /* 0xfffffffc00fc7947 */ /* 0x000fc0000383ffff */
[----:B------:R-:W-:-:S00]  /*7c50*/  NOP ;  /* 0x0000000000007918 */ /* 0x000fc00000000000 */
        /* <DEDUP_REMOVED lines=10> */
.L_x_196:


//--------------------- .nv.global.init           --------------------------
	.section	.nv.global.init,"aw",@progbits
.nv.global.init:
	.type		$str$22,@object
	.size		$str$22,($str$23 - $str$22)
$str$22:
        /*0000*/ 	.byte	0x6b, 0x5f, 0x74, 0x69, 0x6c, 0x65, 0x5f, 0x63, 0x6f, 0x75, 0x6e, 0x74, 0x20, 0x3e, 0x3d, 0x20
        /*0010*/ 	.byte	0x31, 0x00
	.type		$str$23,@object
	.size		$str$23,(__unnamed_1 - $str$23)
$str$23:
        /*0012*/ 	.byte	0x2f, 0x74, 0x6d, 0x70, 0x2f, 0x63, 0x75, 0x74, 0x6c, 0x61, 0x73, 0x73, 0x5f, 0x73, 0x77, 0x65
        /*0022*/ 	.byte	0x65, 0x70, 0x5f, 0x73, 0x72, 0x63, 0x2f, 0x69, 0x6e, 0x63, 0x6c, 0x75, 0x64, 0x65, 0x2f, 0x63
        /*0032*/ 	.byte	0x75, 0x74, 0x6c, 0x61, 0x73, 0x73, 0x2f, 0x67, 0x65, 0x6d, 0x6d, 0x2f, 0x63, 0x6f, 0x6c, 0x6c
        /*0042*/ 	.byte	0x65, 0x63, 0x74, 0x69, 0x76, 0x65, 0x2f, 0x73, 0x6d, 0x39, 0x30, 0x5f, 0x6d, 0x6d, 0x61, 0x5f
        /*0052*/ 	.byte	0x74, 0x6d, 0x61, 0x5f, 0x67, 0x6d, 0x6d, 0x61, 0x5f, 0x73, 0x73, 0x5f, 0x77, 0x61, 0x72, 0x70
        /*0062*/ 	.byte	0x73, 0x70, 0x65, 0x63, 0x69, 0x61, 0x6c, 0x69, 0x7a, 0x65, 0x64, 0x2e, 0x68, 0x70, 0x70, 0x00
	.type		__unnamed_1,@object
	.size		__unnamed_1,(.L_0 - __unnamed_1)
__unnamed_1:
        /*0072*/ 	.byte	0x76, 0x6f, 0x69, 0x64, 0x20, 0x63, 0x75, 0x74, 0x6c, 0x61, 0x73, 0x73, 0x3a, 0x3a, 0x67, 0x65
        /* <DEDUP_REMOVED lines=180> */
        /*0bc2*/ 	.byte	0x69, 0x74, 0x79, 0x5d, 0x00
.L_0:


//--------------------- .nv.shared._ZN7cutlass13device_kernelINS_4gemm6kernel13GemmUniversalIN4cute5tupleIJiiiiEEENS1_10collective13CollectiveMmaINS1_34MainloopSm90TmaGmmaWarpSpecializedILi5ENS5_IJNS4_1CILi1EEESB_SB_EEENS1_35KernelTmaWarpSpecializedCooperativeEEENS5_IJNSA_ILi128EEESF_NSA_ILi32EEEEEENS_10bfloat16_tENS5_IJlSB_lEEESI_SJ_NS4_8TiledMMAINS4_8MMA_AtomIJNS4_4SM904GMMA28MMA_64x128x16_F32BF16BF16_SSILNSN_5MajorE0ELSP_0ELNSN_7ScaleInE1ELSQ_1EEEEEENS4_6LayoutINS5_IJNSA_ILi2EEESB_SB_EEENS5_IJSB_NSA_ILi0EEESW_EEEEENS5_IJNS4_10UnderscoreESZ_SZ_EEEEENS4_13SM90_TMA_LOADENS4_14ComposedLayoutINS4_7SwizzleILi2ELi4ELi3EEENS4_18smem_ptr_flag_bitsILi16EEENST_INS5_IJNSA_ILi8EEESG_EEENS5_IJSG_SB_EEEEEEEvNS4_8identityES12_S1C_vS1D_EENS_8epilogue10collective6detail29Sm90TmaWarpSpecializedAdapterINS1G_15DefaultEpilogueISI_SJ_SJ_NS1F_6thread17LinearCombinationISI_Li1EffLNS1K_9ScaleType4KindE0ELNS_15FloatRoundStyleE2ESI_EENS1_15EpilogueDefaultEEEEEvvEEEEvNT_6ParamsE --------------------------
	.section	.nv.shared._ZN7cutlass13device_kernelINS_4gemm6kernel13GemmUniversalIN4cute5tupleIJiiiiEEENS1_10collective13CollectiveMmaINS1_34MainloopSm90TmaGmmaWarpSpecializedILi5ENS5_IJNS4_1CILi1EEESB_SB_EEENS1_35KernelTmaWarpSpecializedCooperativeEEENS5_IJNSA_ILi128EEESF_NSA_ILi32EEEEEENS_10bfloat16_tENS5_IJlSB_lEEESI_SJ_NS4_8TiledMMAINS4_8MMA_AtomIJNS4_4SM904GMMA28MMA_64x128x16_F32BF16BF16_SSILNSN_5MajorE0ELSP_0ELNSN_7ScaleInE1ELSQ_1EEEEEENS4_6LayoutINS5_IJNSA_ILi2EEESB_SB_EEENS5_IJSB_NSA_ILi0EEESW_EEEEENS5_IJNS4_10UnderscoreESZ_SZ_EEEEENS4_13SM90_TMA_LOADENS4_14ComposedLayoutINS4_7SwizzleILi2ELi4ELi3EEENS4_18smem_ptr_flag_bitsILi16EEENST_INS5_IJNSA_ILi8EEESG_EEENS5_IJSG_SB_EEEEEEEvNS4_8identityES12_S1C_vS1D_EENS_8epilogue10collective6detail29Sm90TmaWarpSpecializedAdapterINS1G_15DefaultEpilogueISI_SJ_SJ_NS1F_6thread17LinearCombinationISI_Li1EffLNS1K_9ScaleType4KindE0ELNS_15FloatRoundStyleE2ESI_EENS1_15EpilogueDefaultEEEEEvvEEEEvNT_6ParamsE,"aw",@nobits
	.sectionflags	@""
	.align	16
	.zero		1024


//--------------------- .nv.shared.reserved.0     --------------------------
	.section	.nv.shared.reserved.0,"aw",@nobits
	.weak		__nv_reservedSMEM_offset_0_alias
	.size		__nv_reservedSMEM_offset_0_alias, 0, 0
	.other		__nv_reservedSMEM_offset_0_alias,@"STO_CUDA_RESERVED_SHARED STV_DEFAULT"
__nv_reservedSMEM_offset_0_alias:
	.zero		0


//--------------------- .nv.global                --------------------------
	.section	.nv.global,"aw",@nobits
.nv.global:
	.type		_ZN39_INTERNAL_41dab9e9_4_k_cu_1a3d9749_30134cute1_E,@object
	.size		_ZN39_INTERNAL_41dab9e9_4_k_cu_1a3d9749_30134cute1_E,(_ZN39_INTERNAL_41dab9e9_4_k_cu_1a3d9749_30134cuda3std3__45__cpo6cbeginE - _ZN39_INTERNAL_41dab9e9_4_k_cu_1a3d9749_30134cute1_E)
_ZN39_INTERNAL_41dab9e9_4_k_cu_1a3d9749_30134cute1_E:
	.zero		1
	.type		_ZN39_INTERNAL_41dab9e9_4_k_cu_1a3d9749_30134cuda3std3__45__cpo6cbeginE,@object
	.size		_ZN39_INTERNAL_41dab9e9_4_k_cu_1a3d9749_30134cuda3std3__45__cpo6cbeginE,(_ZN39_INTERNAL_41dab9e9_4_k_cu_1a3d9749_30134cuda3std3__48in_placeE - _ZN39_INTERNAL_41dab9e9_4_k_cu_1a3d9749_30134cuda3std3__45__cpo6cbeginE)
_ZN39_INTERNAL_41dab9e9_4_k_cu_1a3d9749_30134cuda3std3__45__cpo6cbeginE:
	.zero		1
	.type		_ZN39_INTERNAL_41dab9e9_4_k_cu_1a3d9749_30134cuda3std3__48in_placeE,@object
	.size		_ZN39_INTERNAL_41dab9e9_4_k_cu_1a3d9749_30134cuda3std3__48in_placeE,(_ZN39_INTERNAL_41dab9e9_4_k_cu_1a3d9749_30134cuda3std6ranges3__45__cpo9iter_moveE - _ZN39_INTERNAL_41dab9e9_4_k_cu_1a3d9749_30134cuda3std3__48in_placeE)
_ZN39_INTERNAL_41dab9e9_4_k_cu_1a3d9749_30134cuda3std3__48in_placeE:
	.zero		1
	.type		_ZN39_INTERNAL_41dab9e9_4_k_cu_1a3d9749_30134cuda3std6ranges3__45__cpo9iter_moveE,@object
	.size		_ZN39_INTERNAL_41dab9e9_4_k_cu_1a3d9749_30134cuda3std6ranges3__45__cpo9iter_moveE,(_ZN39_INTERNAL_41dab9e9_4_k_cu_1a3d9749_30134cuda3std3__45__cpo5beginE - _ZN39_INTERNAL_41dab9e9_4_k_cu_1a3d9749_30134cuda3std6ranges3__45__cpo9iter_moveE)
_ZN39_INTERNAL_41dab9e9_4_k_cu_1a3d9749_30134cuda3std6ranges3__45__cpo9iter_moveE:
	.zero		1
	.type		_ZN39_INTERNAL_41dab9e9_4_k_cu_1a3d9749_30134cuda3std3__45__cpo5beginE,@object
	.size		_ZN39_INTERNAL_41dab9e9_4_k_cu_1a3d9749_30134cuda3std3__45__cpo5beginE,(_ZN39_INTERNAL_41dab9e9_4_k_cu_1a3d9749_30134cuda3std3__441_GLOBAL__N__41dab9e9_4_k_cu_1a3d9749_30136ignoreE - _ZN39_INTERNAL_41dab9e9_4_k_cu_1a3d9749_30134cuda3std3__45__cpo5beginE)
_ZN39_INTERNAL_41dab9e9_4_k_cu_1a3d9749_30134cuda3std3__45__cpo5beginE:
	.zero		1
	.type		_ZN39_INTERNAL_41dab9e9_4_k_cu_1a3d9749_30134cuda3std3__441_GLOBAL__N__41dab9e9_4_k_cu_1a3d9749_30136ignoreE,@object
	.size		_ZN39_INTERNAL_41dab9e9_4_k_cu_1a3d9749_30134cuda3std3__441_GLOBAL__N__41dab9e9_4_k_cu_1a3d9749_30136ignoreE,(_ZN39_INTERNAL_41dab9e9_4_k_cu_1a3d9749_30134cute7productE - _ZN39_INTERNAL_41dab9e9_4_k_cu_1a3d9749_30134cuda3std3__441_GLOBAL__N__41dab9e9_4_k_cu_1a3d9749_30136ignoreE)
_ZN39_INTERNAL_41dab9e9_4_k_cu_1a3d9749_30134cuda3std3__441_GLOBAL__N__41dab9e9_4_k_cu_1a3d9749_30136ignoreE:
	.zero		1
	.type		_ZN39_INTERNAL_41dab9e9_4_k_cu_1a3d9749_30134cute7productE,@object
	.size		_ZN39_INTERNAL_41dab9e9_4_k_cu_1a3d9749_30134cute7productE,(_ZN39_INTERNAL_41dab9e9_4_k_cu_1a3d9749_30134cuda3std3__45__cpo3endE - _ZN39_INTERNAL_41dab9e9_4_k_cu_1a3d9749_30134cute7productE)
_ZN39_INTERNAL_41dab9e9_4_k_cu_1a3d9749_30134cute7productE:
	.zero		1
	.type		_ZN39_INTERNAL_41dab9e9_4_k_cu_1a3d9749_30134cuda3std3__45__cpo3endE,@object
	.size		_ZN39_INTERNAL_41dab9e9_4_k_cu_1a3d9749_30134cuda3std3__45__cpo3endE,(_ZN39_INTERNAL_41dab9e9_4_k_cu_1a3d9749_30134cuda3std3__419piecewise_constructE - _ZN39_INTERNAL_41dab9e9_4_k_cu_1a3d9749_30134cuda3std3__45__cpo3endE)
_ZN39_INTERNAL_41dab9e9_4_k_cu_1a3d9749_30134cuda3std3__45__cpo3endE:
	.zero		1
	.type		_ZN39_INTERNAL_41dab9e9_4_k_cu_1a3d9749_30134cuda3std3__419piecewise_constructE,@object
	.size		_ZN39_INTERNAL_41dab9e9_4_k_cu_1a3d9749_30134cuda3std3__419piecewise_constructE,(_ZN39_INTERNAL_41dab9e9_4_k_cu_1a3d9749_30134cuda3std3__45__cpo4cendE - _ZN39_INTERNAL_41dab9e9_4_k_cu_1a3d9749_30134cuda3std3__419piecewise_constructE)
_ZN39_INTERNAL_41dab9e9_4_k_cu_1a3d9749_30134cuda3std3__419piecewise_constructE:
	.zero		1
	.type		_ZN39_INTERNAL_41dab9e9_4_k_cu_1a3d9749_30134cuda3std3__45__cpo4cendE,@object
	.size		_ZN39_INTERNAL_41dab9e9_4_k_cu_1a3d9749_30134cuda3std3__45__cpo4cendE,(_ZN39_INTERNAL_41dab9e9_4_k_cu_1a3d9749_30134cuda3std6ranges3__45__cpo4swapE - _ZN39_INTERNAL_41dab9e9_4_k_cu_1a3d9749_30134cuda3std3__45__cpo4cendE)
_ZN39_INTERNAL_41dab9e9_4_k_cu_1a3d9749_30134cuda3std3__45__cpo4cendE:
	.zero		1
	.type		_ZN39_INTERNAL_41dab9e9_4_k_cu_1a3d9749_30134cuda3std6ranges3__45__cpo4swapE,@object
	.size		_ZN39_INTERNAL_41dab9e9_4_k_cu_1a3d9749_30134cuda3std6ranges3__45__cpo4swapE,(.L_8 - _ZN39_INTERNAL_41dab9e9_4_k_cu_1a3d9749_30134cuda3std6ranges3__45__cpo4swapE)
_ZN39_INTERNAL_41dab9e9_4_k_cu_1a3d9749_30134cuda3std6ranges3__45__cpo4swapE:
	.zero		1
.L_8:


//--------------------- .nv.constant0._ZN7cutlass13device_kernelINS_4gemm6kernel13GemmUniversalIN4cute5tupleIJiiiiEEENS1_10collective13CollectiveMmaINS1_34MainloopSm90TmaGmmaWarpSpecializedILi5ENS5_IJNS4_1CILi1EEESB_SB_EEENS1_35KernelTmaWarpSpecializedCooperativeEEENS5_IJNSA_ILi128EEESF_NSA_ILi32EEEEEENS_10bfloat16_tENS5_IJlSB_lEEESI_SJ_NS4_8TiledMMAINS4_8MMA_AtomIJNS4_4SM904GMMA28MMA_64x128x16_F32BF16BF16_SSILNSN_5MajorE0ELSP_0ELNSN_7ScaleInE1ELSQ_1EEEEEENS4_6LayoutINS5_IJNSA_ILi2EEESB_SB_EEENS5_IJSB_NSA_ILi0EEESW_EEEEENS5_IJNS4_10UnderscoreESZ_SZ_EEEEENS4_13SM90_TMA_LOADENS4_14ComposedLayoutINS4_7SwizzleILi2ELi4ELi3EEENS4_18smem_ptr_flag_bitsILi16EEENST_INS5_IJNSA_ILi8EEESG_EEENS5_IJSG_SB_EEEEEEEvNS4_8identityES12_S1C_vS1D_EENS_8epilogue10collective6detail29Sm90TmaWarpSpecializedAdapterINS1G_15DefaultEpilogueISI_SJ_SJ_NS1F_6thread17LinearCombinationISI_Li1EffLNS1K_9ScaleType4KindE0ELNS_15FloatRoundStyleE2ESI_EENS1_15EpilogueDefaultEEEEEvvEEEEvNT_6ParamsE --------------------------
	.section	.nv.constant0._ZN7cutlass13device_kernelINS_4gemm6kernel13GemmUniversalIN4cute5tupleIJiiiiEEENS1_10collective13CollectiveMmaINS1_34MainloopSm90TmaGmmaWarpSpecializedILi5ENS5_IJNS4_1CILi1EEESB_SB_EEENS1_35KernelTmaWarpSpecializedCooperativeEEENS5_IJNSA_ILi128EEESF_NSA_ILi32EEEEEENS_10bfloat16_tENS5_IJlSB_lEEESI_SJ_NS4_8TiledMMAINS4_8MMA_AtomIJNS4_4SM904GMMA28MMA_64x128x16_F32BF16BF16_SSILNSN_5MajorE0ELSP_0ELNSN_7ScaleInE1ELSQ_1EEEEEENS4_6LayoutINS5_IJNSA_ILi2EEESB_SB_EEENS5_IJSB_NSA_ILi0EEESW_EEEEENS5_IJNS4_10UnderscoreESZ_SZ_EEEEENS4_13SM90_TMA_LOADENS4_14ComposedLayoutINS4_7SwizzleILi2ELi4ELi3EEENS4_18smem_ptr_flag_bitsILi16EEENST_INS5_IJNSA_ILi8EEESG_EEENS5_IJSG_SB_EEEEEEEvNS4_8identityES12_S1C_vS1D_EENS_8epilogue10collective6detail29Sm90TmaWarpSpecializedAdapterINS1G_15DefaultEpilogueISI_SJ_SJ_NS1F_6thread17LinearCombinationISI_Li1EffLNS1K_9ScaleType4KindE0ELNS_15FloatRoundStyleE2ESI_EENS1_15EpilogueDefaultEEEEEvvEEEEvNT_6ParamsE,"a",@progbits
	.sectionflags	@""
	.align	4
.nv.constant0._ZN7cutlass13device_kernelINS_4gemm6kernel13GemmUniversalIN4cute5tupleIJiiiiEEENS1_10collective13CollectiveMmaINS1_34MainloopSm90TmaGmmaWarpSpecializedILi5ENS5_IJNS4_1CILi1EEESB_SB_EEENS1_35KernelTmaWarpSpecializedCooperativeEEENS5_IJNSA_ILi128EEESF_NSA_ILi32EEEEEENS_10bfloat16_tENS5_IJlSB_lEEESI_SJ_NS4_8TiledMMAINS4_8MMA_AtomIJNS4_4SM904GMMA28MMA_64x128x16_F32BF16BF16_SSILNSN_5MajorE0ELSP_0ELNSN_7ScaleInE1ELSQ_1EEEEEENS4_6LayoutINS5_IJNSA_ILi2EEESB_SB_EEENS5_IJSB_NSA_ILi0EEESW_EEEEENS5_IJNS4_10UnderscoreESZ_SZ_EEEEENS4_13SM90_TMA_LOADENS4_14ComposedLayoutINS4_7SwizzleILi2ELi4ELi3EEENS4_18smem_ptr_flag_bitsILi16EEENST_INS5_IJNSA_ILi8EEESG_EEENS5_IJSG_SB_EEEEEEEvNS4_8identityES12_S1C_vS1D_EENS_8epilogue10collective6detail29Sm90TmaWarpSpecializedAdapterINS1G_15DefaultEpilogueISI_SJ_SJ_NS1F_6thread17LinearCombinationISI_Li1EffLNS1K_9ScaleType4KindE0ELNS_15FloatRoundStyleE2ESI_EENS1_15EpilogueDefaultEEEEEvvEEEEvNT_6ParamsE:
	.zero		1664


//--------------------- SYMBOLS --------------------------

	.type		.nv.reservedSmem.offset0,@object
	.size		.nv.reservedSmem.offset0,0x4
	.type		__assertfail,@function
